//
// Generated by NVIDIA NVVM Compiler
//
// Compiler Build ID: CL-36424714
// Cuda compilation tools, release 13.0, V13.0.88
// Based on NVVM 20.0.0
//

.version 9.0
.target sm_100
.address_size 64

	// .globl	_Z4habsPf13__nv_bfloat16

.visible .entry _Z4habsPf13__nv_bfloat16(
	.param .u64 .ptr .align 1 _Z4habsPf13__nv_bfloat16_param_0,
	.param .align 2 .b8 _Z4habsPf13__nv_bfloat16_param_1[2]
)
{
	.reg .b16 	%rs<4>;
	.reg .b32 	%f<2>;
	.reg .b64 	%rd<3>;

	ld.param.u16 	%rs2, [_Z4habsPf13__nv_bfloat16_param_1];
	ld.param.u64 	%rd1, [_Z4habsPf13__nv_bfloat16_param_0];
	cvta.to.global.u64 	%rd2, %rd1;
	// begin inline asm
	{abs.bf16 %rs1,%rs2;
}
	// end inline asm
	// begin inline asm
	{ cvt.f32.bf16 %f1, %rs1;}

	// end inline asm
	st.global.f32 	[%rd2], %f1;
	ret;

}
	// .globl	_Z4haddPf13__nv_bfloat16S0_
.visible .entry _Z4haddPf13__nv_bfloat16S0_(
	.param .u64 .ptr .align 1 _Z4haddPf13__nv_bfloat16S0__param_0,
	.param .align 2 .b8 _Z4haddPf13__nv_bfloat16S0__param_1[2],
	.param .align 2 .b8 _Z4haddPf13__nv_bfloat16S0__param_2[2]
)
{
	.reg .b16 	%rs<5>;
	.reg .b32 	%f<2>;
	.reg .b64 	%rd<3>;

	ld.param.u16 	%rs2, [_Z4haddPf13__nv_bfloat16S0__param_1];
	ld.param.u16 	%rs3, [_Z4haddPf13__nv_bfloat16S0__param_2];
	ld.param.u64 	%rd1, [_Z4haddPf13__nv_bfloat16S0__param_0];
	cvta.to.global.u64 	%rd2, %rd1;
	// begin inline asm
	{ add.bf16 %rs1,%rs2,%rs3; }

	// end inline asm
	// begin inline asm
	{ cvt.f32.bf16 %f1, %rs1;}

	// end inline asm
	st.global.f32 	[%rd2], %f1;
	ret;

}
	// .globl	_Z7hadd_rnPf13__nv_bfloat16S0_
.visible .entry _Z7hadd_rnPf13__nv_bfloat16S0_(
	.param .u64 .ptr .align 1 _Z7hadd_rnPf13__nv_bfloat16S0__param_0,
	.param .align 2 .b8 _Z7hadd_rnPf13__nv_bfloat16S0__param_1[2],
	.param .align 2 .b8 _Z7hadd_rnPf13__nv_bfloat16S0__param_2[2]
)
{
	.reg .b16 	%rs<5>;
	.reg .b32 	%f<2>;
	.reg .b64 	%rd<3>;

	ld.param.u16 	%rs2, [_Z7hadd_rnPf13__nv_bfloat16S0__param_1];
	ld.param.u16 	%rs3, [_Z7hadd_rnPf13__nv_bfloat16S0__param_2];
	ld.param.u64 	%rd1, [_Z7hadd_rnPf13__nv_bfloat16S0__param_0];
	cvta.to.global.u64 	%rd2, %rd1;
	// begin inline asm
	{ add.rn.bf16 %rs1,%rs2,%rs3; }

	// end inline asm
	// begin inline asm
	{ cvt.f32.bf16 %f1, %rs1;}

	// end inline asm
	st.global.f32 	[%rd2], %f1;
	ret;

}
	// .globl	_Z8hadd_satPf13__nv_bfloat16S0_
.visible .entry _Z8hadd_satPf13__nv_bfloat16S0_(
	.param .u64 .ptr .align 1 _Z8hadd_satPf13__nv_bfloat16S0__param_0,
	.param .align 2 .b8 _Z8hadd_satPf13__nv_bfloat16S0__param_1[2],
	.param .align 2 .b8 _Z8hadd_satPf13__nv_bfloat16S0__param_2[2]
)
{
	.reg .b16 	%rs<5>;
	.reg .b32 	%f<2>;
	.reg .b64 	%rd<3>;

	ld.param.u16 	%rs2, [_Z8hadd_satPf13__nv_bfloat16S0__param_1];
	ld.param.u16 	%rs3, [_Z8hadd_satPf13__nv_bfloat16S0__param_2];
	ld.param.u64 	%rd1, [_Z8hadd_satPf13__nv_bfloat16S0__param_0];
	cvta.to.global.u64 	%rd2, %rd1;
	// begin inline asm
	{ .reg .b16 f, one, zero;
  mov.b16 one, 0x3f80U;
  mov.b16 zero, 0;
  fma.rn.bf16 f, %rs2, one, %rs3;
  max.bf16 f, f, zero;
  min.bf16 %rs1, f, one;
}
	// end inline asm
	// begin inline asm
	{ cvt.f32.bf16 %f1, %rs1;}

	// end inline asm
	st.global.f32 	[%rd2], %f1;
	ret;

}
	// .globl	_Z4hdivPf13__nv_bfloat16S0_
.visible .entry _Z4hdivPf13__nv_bfloat16S0_(
	.param .u64 .ptr .align 1 _Z4hdivPf13__nv_bfloat16S0__param_0,
	.param .align 2 .b8 _Z4hdivPf13__nv_bfloat16S0__param_1[2],
	.param .align 2 .b8 _Z4hdivPf13__nv_bfloat16S0__param_2[2]
)
{
	.reg .pred 	%p<2>;
	.reg .b16 	%rs<5>;
	.reg .b32 	%f<11>;
	.reg .b64 	%rd<3>;

	ld.param.u16 	%rs2, [_Z4hdivPf13__nv_bfloat16S0__param_2];
	ld.param.u16 	%rs1, [_Z4hdivPf13__nv_bfloat16S0__param_1];
	ld.param.u64 	%rd1, [_Z4hdivPf13__nv_bfloat16S0__param_0];
	cvta.to.global.u64 	%rd2, %rd1;
	// begin inline asm
	{ cvt.f32.bf16 %f1, %rs1;}

	// end inline asm
	// begin inline asm
	{ cvt.f32.bf16 %f2, %rs2;}

	// end inline asm
	abs.f32 	%f8, %f2;
	setp.ge.f32 	%p1, %f8, 0f7E800000;
	mul.f32 	%f9, %f2, 0f3E800000;
	selp.f32 	%f5, %f9, %f2, %p1;
	// begin inline asm
	{ div.approx.f32 %f3, %f1, %f5; }
	// end inline asm
	mul.f32 	%f10, %f3, 0f3E800000;
	selp.f32 	%f6, %f10, %f3, %p1;
	// begin inline asm
	{  cvt.rn.bf16.f32 %rs3, %f6;}

	// end inline asm
	// begin inline asm
	{ cvt.f32.bf16 %f7, %rs3;}

	// end inline asm
	st.global.f32 	[%rd2], %f7;
	ret;

}
	// .globl	_Z4hfmaPf13__nv_bfloat16S0_S0_
.visible .entry _Z4hfmaPf13__nv_bfloat16S0_S0_(
	.param .u64 .ptr .align 1 _Z4hfmaPf13__nv_bfloat16S0_S0__param_0,
	.param .align 2 .b8 _Z4hfmaPf13__nv_bfloat16S0_S0__param_1[2],
	.param .align 2 .b8 _Z4hfmaPf13__nv_bfloat16S0_S0__param_2[2],
	.param .align 2 .b8 _Z4hfmaPf13__nv_bfloat16S0_S0__param_3[2]
)
{
	.reg .b16 	%rs<6>;
	.reg .b32 	%f<2>;
	.reg .b64 	%rd<3>;

	ld.param.u16 	%rs2, [_Z4hfmaPf13__nv_bfloat16S0_S0__param_1];
	ld.param.u16 	%rs3, [_Z4hfmaPf13__nv_bfloat16S0_S0__param_2];
	ld.param.u16 	%rs4, [_Z4hfmaPf13__nv_bfloat16S0_S0__param_3];
	ld.param.u64 	%rd1, [_Z4hfmaPf13__nv_bfloat16S0_S0__param_0];
	cvta.to.global.u64 	%rd2, %rd1;
	// begin inline asm
	{fma.rn.bf16 %rs1,%rs2,%rs3,%rs4;
}
	// end inline asm
	// begin inline asm
	{ cvt.f32.bf16 %f1, %rs1;}

	// end inline asm
	st.global.f32 	[%rd2], %f1;
	ret;

}
	// .globl	_Z8hfma_satPf13__nv_bfloat16S0_S0_
.visible .entry _Z8hfma_satPf13__nv_bfloat16S0_S0_(
	.param .u64 .ptr .align 1 _Z8hfma_satPf13__nv_bfloat16S0_S0__param_0,
	.param .align 2 .b8 _Z8hfma_satPf13__nv_bfloat16S0_S0__param_1[2],
	.param .align 2 .b8 _Z8hfma_satPf13__nv_bfloat16S0_S0__param_2[2],
	.param .align 2 .b8 _Z8hfma_satPf13__nv_bfloat16S0_S0__param_3[2]
)
{
	.reg .b16 	%rs<6>;
	.reg .b32 	%f<2>;
	.reg .b64 	%rd<3>;

	ld.param.u16 	%rs2, [_Z8hfma_satPf13__nv_bfloat16S0_S0__param_1];
	ld.param.u16 	%rs3, [_Z8hfma_satPf13__nv_bfloat16S0_S0__param_2];
	ld.param.u16 	%rs4, [_Z8hfma_satPf13__nv_bfloat16S0_S0__param_3];
	ld.param.u64 	%rd1, [_Z8hfma_satPf13__nv_bfloat16S0_S0__param_0];
	cvta.to.global.u64 	%rd2, %rd1;
	// begin inline asm
	{ .reg .b16 f, one, zero;
  mov.b16 one, 0x3f80U;
  mov.b16 zero, 0;
  fma.rn.bf16 f, %rs2, %rs3, %rs4;
  max.bf16 f, f, zero;
  min.bf16 %rs1, f, one;
}
	// end inline asm
	// begin inline asm
	{ cvt.f32.bf16 %f1, %rs1;}

	// end inline asm
	st.global.f32 	[%rd2], %f1;
	ret;

}
	// .globl	_Z4hmulPf13__nv_bfloat16S0_
.visible .entry _Z4hmulPf13__nv_bfloat16S0_(
	.param .u64 .ptr .align 1 _Z4hmulPf13__nv_bfloat16S0__param_0,
	.param .align 2 .b8 _Z4hmulPf13__nv_bfloat16S0__param_1[2],
	.param .align 2 .b8 _Z4hmulPf13__nv_bfloat16S0__param_2[2]
)
{
	.reg .b16 	%rs<5>;
	.reg .b32 	%f<2>;
	.reg .b64 	%rd<3>;

	ld.param.u16 	%rs2, [_Z4hmulPf13__nv_bfloat16S0__param_1];
	ld.param.u16 	%rs3, [_Z4hmulPf13__nv_bfloat16S0__param_2];
	ld.param.u64 	%rd1, [_Z4hmulPf13__nv_bfloat16S0__param_0];
	cvta.to.global.u64 	%rd2, %rd1;
	// begin inline asm
	{ mul.bf16 %rs1,%rs2,%rs3; }

	// end inline asm
	// begin inline asm
	{ cvt.f32.bf16 %f1, %rs1;}

	// end inline asm
	st.global.f32 	[%rd2], %f1;
	ret;

}
	// .globl	_Z7hmul_rnPf13__nv_bfloat16S0_
.visible .entry _Z7hmul_rnPf13__nv_bfloat16S0_(
	.param .u64 .ptr .align 1 _Z7hmul_rnPf13__nv_bfloat16S0__param_0,
	.param .align 2 .b8 _Z7hmul_rnPf13__nv_bfloat16S0__param_1[2],
	.param .align 2 .b8 _Z7hmul_rnPf13__nv_bfloat16S0__param_2[2]
)
{
	.reg .b16 	%rs<5>;
	.reg .b32 	%f<2>;
	.reg .b64 	%rd<3>;

	ld.param.u16 	%rs2, [_Z7hmul_rnPf13__nv_bfloat16S0__param_1];
	ld.param.u16 	%rs3, [_Z7hmul_rnPf13__nv_bfloat16S0__param_2];
	ld.param.u64 	%rd1, [_Z7hmul_rnPf13__nv_bfloat16S0__param_0];
	cvta.to.global.u64 	%rd2, %rd1;
	// begin inline asm
	{ mul.rn.bf16 %rs1,%rs2,%rs3; }

	// end inline asm
	// begin inline asm
	{ cvt.f32.bf16 %f1, %rs1;}

	// end inline asm
	st.global.f32 	[%rd2], %f1;
	ret;

}
	// .globl	_Z8hmul_satPf13__nv_bfloat16S0_
.visible .entry _Z8hmul_satPf13__nv_bfloat16S0_(
	.param .u64 .ptr .align 1 _Z8hmul_satPf13__nv_bfloat16S0__param_0,
	.param .align 2 .b8 _Z8hmul_satPf13__nv_bfloat16S0__param_1[2],
	.param .align 2 .b8 _Z8hmul_satPf13__nv_bfloat16S0__param_2[2]
)
{
	.reg .b16 	%rs<5>;
	.reg .b32 	%f<2>;
	.reg .b64 	%rd<3>;

	ld.param.u16 	%rs2, [_Z8hmul_satPf13__nv_bfloat16S0__param_1];
	ld.param.u16 	%rs3, [_Z8hmul_satPf13__nv_bfloat16S0__param_2];
	ld.param.u64 	%rd1, [_Z8hmul_satPf13__nv_bfloat16S0__param_0];
	cvta.to.global.u64 	%rd2, %rd1;
	// begin inline asm
	{ .reg .b16 f, one, zero, mzero;
  mov.b16 one, 0x3f80U;
  mov.b16 zero, 0;
  mov.b16 mzero, 0x8000U;
  fma.rn.bf16 f, %rs2, %rs3, mzero;
  max.bf16 f, f, zero;
  min.bf16 %rs1, f, one;
}
	// end inline asm
	// begin inline asm
	{ cvt.f32.bf16 %f1, %rs1;}

	// end inline asm
	st.global.f32 	[%rd2], %f1;
	ret;

}
	// .globl	_Z4hnegPf13__nv_bfloat16
.visible .entry _Z4hnegPf13__nv_bfloat16(
	.param .u64 .ptr .align 1 _Z4hnegPf13__nv_bfloat16_param_0,
	.param .align 2 .b8 _Z4hnegPf13__nv_bfloat16_param_1[2]
)
{
	.reg .b16 	%rs<4>;
	.reg .b32 	%f<2>;
	.reg .b64 	%rd<3>;

	ld.param.u16 	%rs2, [_Z4hnegPf13__nv_bfloat16_param_1];
	ld.param.u64 	%rd1, [_Z4hnegPf13__nv_bfloat16_param_0];
	cvta.to.global.u64 	%rd2, %rd1;
	// begin inline asm
	{neg.bf16 %rs1,%rs2;
}
	// end inline asm
	// begin inline asm
	{ cvt.f32.bf16 %f1, %rs1;}

	// end inline asm
	st.global.f32 	[%rd2], %f1;
	ret;

}
	// .globl	_Z4hsubPf13__nv_bfloat16S0_
.visible .entry _Z4hsubPf13__nv_bfloat16S0_(
	.param .u64 .ptr .align 1 _Z4hsubPf13__nv_bfloat16S0__param_0,
	.param .align 2 .b8 _Z4hsubPf13__nv_bfloat16S0__param_1[2],
	.param .align 2 .b8 _Z4hsubPf13__nv_bfloat16S0__param_2[2]
)
{
	.reg .b16 	%rs<5>;
	.reg .b32 	%f<2>;
	.reg .b64 	%rd<3>;

	ld.param.u16 	%rs2, [_Z4hsubPf13__nv_bfloat16S0__param_1];
	ld.param.u16 	%rs3, [_Z4hsubPf13__nv_bfloat16S0__param_2];
	ld.param.u64 	%rd1, [_Z4hsubPf13__nv_bfloat16S0__param_0];
	cvta.to.global.u64 	%rd2, %rd1;
	// begin inline asm
	{ sub.bf16 %rs1,%rs2,%rs3; }

	// end inline asm
	// begin inline asm
	{ cvt.f32.bf16 %f1, %rs1;}

	// end inline asm
	st.global.f32 	[%rd2], %f1;
	ret;

}
	// .globl	_Z7hsub_rnPf13__nv_bfloat16S0_
.visible .entry _Z7hsub_rnPf13__nv_bfloat16S0_(
	.param .u64 .ptr .align 1 _Z7hsub_rnPf13__nv_bfloat16S0__param_0,
	.param .align 2 .b8 _Z7hsub_rnPf13__nv_bfloat16S0__param_1[2],
	.param .align 2 .b8 _Z7hsub_rnPf13__nv_bfloat16S0__param_2[2]
)
{
	.reg .b16 	%rs<5>;
	.reg .b32 	%f<2>;
	.reg .b64 	%rd<3>;

	ld.param.u16 	%rs2, [_Z7hsub_rnPf13__nv_bfloat16S0__param_1];
	ld.param.u16 	%rs3, [_Z7hsub_rnPf13__nv_bfloat16S0__param_2];
	ld.param.u64 	%rd1, [_Z7hsub_rnPf13__nv_bfloat16S0__param_0];
	cvta.to.global.u64 	%rd2, %rd1;
	// begin inline asm
	{ sub.rn.bf16 %rs1,%rs2,%rs3; }

	// end inline asm
	// begin inline asm
	{ cvt.f32.bf16 %f1, %rs1;}

	// end inline asm
	st.global.f32 	[%rd2], %f1;
	ret;

}
	// .globl	_Z8hsub_satPf13__nv_bfloat16S0_
.visible .entry _Z8hsub_satPf13__nv_bfloat16S0_(
	.param .u64 .ptr .align 1 _Z8hsub_satPf13__nv_bfloat16S0__param_0,
	.param .align 2 .b8 _Z8hsub_satPf13__nv_bfloat16S0__param_1[2],
	.param .align 2 .b8 _Z8hsub_satPf13__nv_bfloat16S0__param_2[2]
)
{
	.reg .b16 	%rs<5>;
	.reg .b32 	%f<2>;
	.reg .b64 	%rd<3>;

	ld.param.u16 	%rs2, [_Z8hsub_satPf13__nv_bfloat16S0__param_1];
	ld.param.u16 	%rs3, [_Z8hsub_satPf13__nv_bfloat16S0__param_2];
	ld.param.u64 	%rd1, [_Z8hsub_satPf13__nv_bfloat16S0__param_0];
	cvta.to.global.u64 	%rd2, %rd1;
	// begin inline asm
	{ .reg .b16 f, one, zero, mone;
  mov.b16 one, 0x3f80U;
  mov.b16 zero, 0;
  mov.b16 mone, 0xbf80U;
  fma.rn.bf16 f, %rs3, mone, %rs2;
  max.bf16 f, f, zero;
  min.bf16 %rs1, f, one;
}
	// end inline asm
	// begin inline asm
	{ cvt.f32.bf16 %f1, %rs1;}

	// end inline asm
	st.global.f32 	[%rd2], %f1;
	ret;

}


// ===== COMPILED SASS (sm_100) =====

	.target	sm_100

	.elftype	@"ET_EXEC"


//--------------------- .note.nv.tkinfo           --------------------------
	.section	.note.nv.tkinfo,"",@"SHT_NOTE"
	.sectionflags	@"SHF_NOTE_NV_TKINFO"
	.tkinfo
        /*0018*/ 	.word	0x00000002
        /*0030*/ 	.string	""
        /*0030*/ 	.string	"ptxas"
        /*0030*/ 	.string	"Cuda compilation tools, release 13.0, V13.0.88"
        /*0030*/ 	.string	"Build cuda_13.0.r13.0/compiler.36424714_0"
        /*0030*/ 	.string	"-arch sm_100 -m 64 "



//--------------------- .note.nv.cuinfo           --------------------------
	.section	.note.nv.cuinfo,"",@"SHT_NOTE"
	.sectionflags	@"SHF_NOTE_NV_CUINFO"
        /*0018*/ 	.short	0x0002
        /*001a*/ 	.short	0x0064
        /*001c*/ 	.short	0x0082
	.zero		2


//--------------------- .nv.info                  --------------------------
	.section	.nv.info,"",@"SHT_CUDA_INFO"
	.align	4


	//----- nvinfo : EIATTR_REGCOUNT
	.align		4
        /*0000*/ 	.byte	0x04, 0x2f
        /*0002*/ 	.short	(.L_1 - .L_0)
	.align		4
.L_0:
        /*0004*/ 	.word	index@(_Z4habsPf13__nv_bfloat16)
        /*0008*/ 	.word	0x00000008


	//----- nvinfo : EIATTR_FRAME_SIZE
	.align		4
.L_1:
        /*000c*/ 	.byte	0x04, 0x11
        /*000e*/ 	.short	(.L_3 - .L_2)
	.align		4
.L_2:
        /*0010*/ 	.word	index@(_Z4habsPf13__nv_bfloat16)
        /*0014*/ 	.word	0x00000000


	//----- nvinfo : EIATTR_REGCOUNT
	.align		4
.L_3:
        /*0018*/ 	.byte	0x04, 0x2f
        /*001a*/ 	.short	(.L_5 - .L_4)
	.align		4
.L_4:
        /*001c*/ 	.word	index@(_Z4haddPf13__nv_bfloat16S0_)
        /*0020*/ 	.word	0x00000008


	//----- nvinfo : EIATTR_FRAME_SIZE
	.align		4
.L_5:
        /*0024*/ 	.byte	0x04, 0x11
        /*0026*/ 	.short	(.L_7 - .L_6)
	.align		4
.L_6:
        /*0028*/ 	.word	index@(_Z4haddPf13__nv_bfloat16S0_)
        /*002c*/ 	.word	0x00000000


	//----- nvinfo : EIATTR_REGCOUNT
	.align		4
.L_7:
        /*0030*/ 	.byte	0x04, 0x2f
        /*0032*/ 	.short	(.L_9 - .L_8)
	.align		4
.L_8:
        /*0034*/ 	.word	index@(_Z7hadd_rnPf13__nv_bfloat16S0_)
        /*0038*/ 	.word	0x00000008


	//----- nvinfo : EIATTR_FRAME_SIZE
	.align		4
.L_9:
        /*003c*/ 	.byte	0x04, 0x11
        /*003e*/ 	.short	(.L_11 - .L_10)
	.align		4
.L_10:
        /*0040*/ 	.word	index@(_Z7hadd_rnPf13__nv_bfloat16S0_)
        /*0044*/ 	.word	0x00000000


	//----- nvinfo : EIATTR_REGCOUNT
	.align		4
.L_11:
        /*0048*/ 	.byte	0x04, 0x2f
        /*004a*/ 	.short	(.L_13 - .L_12)
	.align		4
.L_12:
        /*004c*/ 	.word	index@(_Z8hadd_satPf13__nv_bfloat16S0_)
        /*0050*/ 	.word	0x00000008


	//----- nvinfo : EIATTR_FRAME_SIZE
	.align		4
.L_13:
        /*0054*/ 	.byte	0x04, 0x11
        /*0056*/ 	.short	(.L_15 - .L_14)
	.align		4
.L_14:
        /*0058*/ 	.word	index@(_Z8hadd_satPf13__nv_bfloat16S0_)
        /*005c*/ 	.word	0x00000000


	//----- nvinfo : EIATTR_REGCOUNT
	.align		4
.L_15:
        /*0060*/ 	.byte	0x04, 0x2f
        /*0062*/ 	.short	(.L_17 - .L_16)
	.align		4
.L_16:
        /*0064*/ 	.word	index@(_Z4hdivPf13__nv_bfloat16S0_)
        /*0068*/ 	.word	0x00000008


	//----- nvinfo : EIATTR_FRAME_SIZE
	.align		4
.L_17:
        /*006c*/ 	.byte	0x04, 0x11
        /*006e*/ 	.short	(.L_19 - .L_18)
	.align		4
.L_18:
        /*0070*/ 	.word	index@(_Z4hdivPf13__nv_bfloat16S0_)
        /*0074*/ 	.word	0x00000000


	//----- nvinfo : EIATTR_REGCOUNT
	.align		4
.L_19:
        /*0078*/ 	.byte	0x04, 0x2f
        /*007a*/ 	.short	(.L_21 - .L_20)
	.align		4
.L_20:
        /*007c*/ 	.word	index@(_Z4hfmaPf13__nv_bfloat16S0_S0_)
        /*0080*/ 	.word	0x00000008


	//----- nvinfo : EIATTR_FRAME_SIZE
	.align		4
.L_21:
        /*0084*/ 	.byte	0x04, 0x11
        /*0086*/ 	.short	(.L_23 - .L_22)
	.align		4
.L_22:
        /*0088*/ 	.word	index@(_Z4hfmaPf13__nv_bfloat16S0_S0_)
        /*008c*/ 	.word	0x00000000


	//----- nvinfo : EIATTR_REGCOUNT
	.align		4
.L_23:
        /*0090*/ 	.byte	0x04, 0x2f
        /*0092*/ 	.short	(.L_25 - .L_24)
	.align		4
.L_24:
        /*0094*/ 	.word	index@(_Z8hfma_satPf13__nv_bfloat16S0_S0_)
        /*0098*/ 	.word	0x00000008


	//----- nvinfo : EIATTR_FRAME_SIZE
	.align		4
.L_25:
        /*009c*/ 	.byte	0x04, 0x11
        /*009e*/ 	.short	(.L_27 - .L_26)
	.align		4
.L_26:
        /*00a0*/ 	.word	index@(_Z8hfma_satPf13__nv_bfloat16S0_S0_)
        /*00a4*/ 	.word	0x00000000


	//----- nvinfo : EIATTR_REGCOUNT
	.align		4
.L_27:
        /*00a8*/ 	.byte	0x04, 0x2f
        /*00aa*/ 	.short	(.L_29 - .L_28)
	.align		4
.L_28:
        /*00ac*/ 	.word	index@(_Z4hmulPf13__nv_bfloat16S0_)
        /*00b0*/ 	.word	0x00000008


	//----- nvinfo : EIATTR_FRAME_SIZE
	.align		4
.L_29:
        /*00b4*/ 	.byte	0x04, 0x11
        /*00b6*/ 	.short	(.L_31 - .L_30)
	.align		4
.L_30:
        /*00b8*/ 	.word	index@(_Z4hmulPf13__nv_bfloat16S0_)
        /*00bc*/ 	.word	0x00000000


	//----- nvinfo : EIATTR_REGCOUNT
	.align		4
.L_31:
        /*00c0*/ 	.byte	0x04, 0x2f
        /*00c2*/ 	.short	(.L_33 - .L_32)
	.align		4
.L_32:
        /*00c4*/ 	.word	index@(_Z7hmul_rnPf13__nv_bfloat16S0_)
        /*00c8*/ 	.word	0x00000008


	//----- nvinfo : EIATTR_FRAME_SIZE
	.align		4
.L_33:
        /*00cc*/ 	.byte	0x04, 0x11
        /*00ce*/ 	.short	(.L_35 - .L_34)
	.align		4
.L_34:
        /*00d0*/ 	.word	index@(_Z7hmul_rnPf13__nv_bfloat16S0_)
        /*00d4*/ 	.word	0x00000000


	//----- nvinfo : EIATTR_REGCOUNT
	.align		4
.L_35:
        /*00d8*/ 	.byte	0x04, 0x2f
        /*00da*/ 	.short	(.L_37 - .L_36)
	.align		4
.L_36:
        /*00dc*/ 	.word	index@(_Z8hmul_satPf13__nv_bfloat16S0_)
        /*00e0*/ 	.word	0x00000008


	//----- nvinfo : EIATTR_FRAME_SIZE
	.align		4
.L_37:
        /*00e4*/ 	.byte	0x04, 0x11
        /*00e6*/ 	.short	(.L_39 - .L_38)
	.align		4
.L_38:
        /*00e8*/ 	.word	index@(_Z8hmul_satPf13__nv_bfloat16S0_)
        /*00ec*/ 	.word	0x00000000


	//----- nvinfo : EIATTR_REGCOUNT
	.align		4
.L_39:
        /*00f0*/ 	.byte	0x04, 0x2f
        /*00f2*/ 	.short	(.L_41 - .L_40)
	.align		4
.L_40:
        /*00f4*/ 	.word	index@(_Z4hnegPf13__nv_bfloat16)
        /*00f8*/ 	.word	0x00000008


	//----- nvinfo : EIATTR_FRAME_SIZE
	.align		4
.L_41:
        /*00fc*/ 	.byte	0x04, 0x11
        /*00fe*/ 	.short	(.L_43 - .L_42)
	.align		4
.L_42:
        /*0100*/ 	.word	index@(_Z4hnegPf13__nv_bfloat16)
        /*0104*/ 	.word	0x00000000


	//----- nvinfo : EIATTR_REGCOUNT
	.align		4
.L_43:
        /*0108*/ 	.byte	0x04, 0x2f
        /*010a*/ 	.short	(.L_45 - .L_44)
	.align		4
.L_44:
        /*010c*/ 	.word	index@(_Z4hsubPf13__nv_bfloat16S0_)
        /*0110*/ 	.word	0x00000008


	//----- nvinfo : EIATTR_FRAME_SIZE
	.align		4
.L_45:
        /*0114*/ 	.byte	0x04, 0x11
        /*0116*/ 	.short	(.L_47 - .L_46)
	.align		4
.L_46:
        /*0118*/ 	.word	index@(_Z4hsubPf13__nv_bfloat16S0_)
        /*011c*/ 	.word	0x00000000


	//----- nvinfo : EIATTR_REGCOUNT
	.align		4
.L_47:
        /*0120*/ 	.byte	0x04, 0x2f
        /*0122*/ 	.short	(.L_49 - .L_48)
	.align		4
.L_48:
        /*0124*/ 	.word	index@(_Z7hsub_rnPf13__nv_bfloat16S0_)
        /*0128*/ 	.word	0x00000008


	//----- nvinfo : EIATTR_FRAME_SIZE
	.align		4
.L_49:
        /*012c*/ 	.byte	0x04, 0x11
        /*012e*/ 	.short	(.L_51 - .L_50)
	.align		4
.L_50:
        /*0130*/ 	.word	index@(_Z7hsub_rnPf13__nv_bfloat16S0_)
        /*0134*/ 	.word	0x00000000


	//----- nvinfo : EIATTR_REGCOUNT
	.align		4
.L_51:
        /*0138*/ 	.byte	0x04, 0x2f
        /*013a*/ 	.short	(.L_53 - .L_52)
	.align		4
.L_52:
        /*013c*/ 	.word	index@(_Z8hsub_satPf13__nv_bfloat16S0_)
        /*0140*/ 	.word	0x00000008


	//----- nvinfo : EIATTR_FRAME_SIZE
	.align		4
.L_53:
        /*0144*/ 	.byte	0x04, 0x11
        /*0146*/ 	.short	(.L_55 - .L_54)
	.align		4
.L_54:
        /*0148*/ 	.word	index@(_Z8hsub_satPf13__nv_bfloat16S0_)
        /*014c*/ 	.word	0x00000000


	//----- nvinfo : EIATTR_MIN_STACK_SIZE
	.align		4
.L_55:
        /*0150*/ 	.byte	0x04, 0x12
        /*0152*/ 	.short	(.L_57 - .L_56)
	.align		4
.L_56:
        /*0154*/ 	.word	index@(_Z8hsub_satPf13__nv_bfloat16S0_)
        /*0158*/ 	.word	0x00000000


	//----- nvinfo : EIATTR_MIN_STACK_SIZE
	.align		4
.L_57:
        /*015c*/ 	.byte	0x04, 0x12
        /*015e*/ 	.short	(.L_59 - .L_58)
	.align		4
.L_58:
        /*0160*/ 	.word	index@(_Z7hsub_rnPf13__nv_bfloat16S0_)
        /*0164*/ 	.word	0x00000000


	//----- nvinfo : EIATTR_MIN_STACK_SIZE
	.align		4
.L_59:
        /*0168*/ 	.byte	0x04, 0x12
        /*016a*/ 	.short	(.L_61 - .L_60)
	.align		4
.L_60:
        /*016c*/ 	.word	index@(_Z4hsubPf13__nv_bfloat16S0_)
        /*0170*/ 	.word	0x00000000


	//----- nvinfo : EIATTR_MIN_STACK_SIZE
	.align		4
.L_61:
        /*0174*/ 	.byte	0x04, 0x12
        /*0176*/ 	.short	(.L_63 - .L_62)
	.align		4
.L_62:
        /*0178*/ 	.word	index@(_Z4hnegPf13__nv_bfloat16)
        /*017c*/ 	.word	0x00000000


	//----- nvinfo : EIATTR_MIN_STACK_SIZE
	.align		4
.L_63:
        /*0180*/ 	.byte	0x04, 0x12
        /*0182*/ 	.short	(.L_65 - .L_64)
	.align		4
.L_64:
        /*0184*/ 	.word	index@(_Z8hmul_satPf13__nv_bfloat16S0_)
        /*0188*/ 	.word	0x00000000


	//----- nvinfo : EIATTR_MIN_STACK_SIZE
	.align		4
.L_65:
        /*018c*/ 	.byte	0x04, 0x12
        /*018e*/ 	.short	(.L_67 - .L_66)
	.align		4
.L_66:
        /*0190*/ 	.word	index@(_Z7hmul_rnPf13__nv_bfloat16S0_)
        /*0194*/ 	.word	0x00000000


	//----- nvinfo : EIATTR_MIN_STACK_SIZE
	.align		4
.L_67:
        /*0198*/ 	.byte	0x04, 0x12
        /*019a*/ 	.short	(.L_69 - .L_68)
	.align		4
.L_68:
        /*019c*/ 	.word	index@(_Z4hmulPf13__nv_bfloat16S0_)
        /*01a0*/ 	.word	0x00000000


	//----- nvinfo : EIATTR_MIN_STACK_SIZE
	.align		4
.L_69:
        /*01a4*/ 	.byte	0x04, 0x12
        /*01a6*/ 	.short	(.L_71 - .L_70)
	.align		4
.L_70:
        /*01a8*/ 	.word	index@(_Z8hfma_satPf13__nv_bfloat16S0_S0_)
        /*01ac*/ 	.word	0x00000000


	//----- nvinfo : EIATTR_MIN_STACK_SIZE
	.align		4
.L_71:
        /*01b0*/ 	.byte	0x04, 0x12
        /*01b2*/ 	.short	(.L_73 - .L_72)
	.align		4
.L_72:
        /*01b4*/ 	.word	index@(_Z4hfmaPf13__nv_bfloat16S0_S0_)
        /*01b8*/ 	.word	0x00000000


	//----- nvinfo : EIATTR_MIN_STACK_SIZE
	.align		4
.L_73:
        /*01bc*/ 	.byte	0x04, 0x12
        /*01be*/ 	.short	(.L_75 - .L_74)
	.align		4
.L_74:
        /*01c0*/ 	.word	index@(_Z4hdivPf13__nv_bfloat16S0_)
        /*01c4*/ 	.word	0x00000000


	//----- nvinfo : EIATTR_MIN_STACK_SIZE
	.align		4
.L_75:
        /*01c8*/ 	.byte	0x04, 0x12
        /*01ca*/ 	.short	(.L_77 - .L_76)
	.align		4
.L_76:
        /*01cc*/ 	.word	index@(_Z8hadd_satPf13__nv_bfloat16S0_)
        /*01d0*/ 	.word	0x00000000


	//----- nvinfo : EIATTR_MIN_STACK_SIZE
	.align		4
.L_77:
        /*01d4*/ 	.byte	0x04, 0x12
        /*01d6*/ 	.short	(.L_79 - .L_78)
	.align		4
.L_78:
        /*01d8*/ 	.word	index@(_Z7hadd_rnPf13__nv_bfloat16S0_)
        /*01dc*/ 	.word	0x00000000


	//----- nvinfo : EIATTR_MIN_STACK_SIZE
	.align		4
.L_79:
        /*01e0*/ 	.byte	0x04, 0x12
        /*01e2*/ 	.short	(.L_81 - .L_80)
	.align		4
.L_80:
        /*01e4*/ 	.word	index@(_Z4haddPf13__nv_bfloat16S0_)
        /*01e8*/ 	.word	0x00000000


	//----- nvinfo : EIATTR_MIN_STACK_SIZE
	.align		4
.L_81:
        /*01ec*/ 	.byte	0x04, 0x12
        /*01ee*/ 	.short	(.L_83 - .L_82)
	.align		4
.L_82:
        /*01f0*/ 	.word	index@(_Z4habsPf13__nv_bfloat16)
        /*01f4*/ 	.word	0x00000000
.L_83:


//--------------------- .nv.compat                --------------------------
	.section	.nv.compat,"",@"SHT_CUDA_COMPAT_INFO"
	.align	4
        /*0000*/ 	.byte	0x02, 0x09, 0x00, 0x00, 0x02, 0x02, 0x01, 0x00, 0x02, 0x05, 0x05, 0x00, 0x03, 0x07, 0x01, 0x01
        /*0010*/ 	.byte	0x02, 0x03, 0x00, 0x00, 0x02, 0x06, 0x01, 0x00, 0x04, 0x0b, 0x08, 0x00, 0x01, 0x00, 0x00, 0x00
        /*0020*/ 	.byte	0x00, 0x00, 0x00, 0x00


//--------------------- .nv.info._Z8hsub_satPf13__nv_bfloat16S0_ --------------------------
	.section	.nv.info._Z8hsub_satPf13__nv_bfloat16S0_,"",@"SHT_CUDA_INFO"
	.sectionflags	@""
	.align	4


	//----- nvinfo : EIATTR_CUDA_API_VERSION
	.align		4
        /*0000*/ 	.byte	0x04, 0x37
        /*0002*/ 	.short	(.L_85 - .L_84)
.L_84:
        /*0004*/ 	.word	0x00000082


	//----- nvinfo : EIATTR_KPARAM_INFO
	.align		4
.L_85:
        /*0008*/ 	.byte	0x04, 0x17
        /*000a*/ 	.short	(.L_87 - .L_86)
.L_86:
        /*000c*/ 	.word	0x00000000
        /*0010*/ 	.short	0x0002
        /*0012*/ 	.short	0x000a
        /*0014*/ 	.byte	0x00, 0xf0, 0x09, 0x00


	//----- nvinfo : EIATTR_KPARAM_INFO
	.align		4
.L_87:
        /*0018*/ 	.byte	0x04, 0x17
        /*001a*/ 	.short	(.L_89 - .L_88)
.L_88:
        /*001c*/ 	.word	0x00000000
        /*0020*/ 	.short	0x0001
        /*0022*/ 	.short	0x0008
        /*0024*/ 	.byte	0x00, 0xf0, 0x09, 0x00


	//----- nvinfo : EIATTR_KPARAM_INFO
	.align		4
.L_89:
        /*0028*/ 	.byte	0x04, 0x17
        /*002a*/ 	.short	(.L_91 - .L_90)
.L_90:
        /*002c*/ 	.word	0x00000000
        /*0030*/ 	.short	0x0000
        /*0032*/ 	.short	0x0000
        /*0034*/ 	.byte	0x00, 0xf5, 0x21, 0x00


	//----- nvinfo : EIATTR_SPARSE_MMA_MASK
	.align		4
.L_91:
        /*0038*/ 	.byte	0x03, 0x50
        /*003a*/ 	.short	0x0000


	//----- nvinfo : EIATTR_MAXREG_COUNT
	.align		4
        /*003c*/ 	.byte	0x03, 0x1b
        /*003e*/ 	.short	0x00ff


	//----- nvinfo : EIATTR_MERCURY_ISA_VERSION
	.align		4
        /*0040*/ 	.byte	0x03, 0x5f
        /*0042*/ 	.short	0x0101


	//----- nvinfo : EIATTR_VRC_CTA_INIT_COUNT
	.align		4
        /*0044*/ 	.byte	0x02, 0x4a
	.zero		1
	.zero		1


	//----- nvinfo : EIATTR_EXIT_INSTR_OFFSETS
	.align		4
        /*0048*/ 	.byte	0x04, 0x1c
        /*004a*/ 	.short	(.L_93 - .L_92)


	//   ....[0]....
.L_92:
        /*004c*/ 	.word	0x00000090


	//----- nvinfo : EIATTR_CBANK_PARAM_SIZE
	.align		4
.L_93:
        /*0050*/ 	.byte	0x03, 0x19
        /*0052*/ 	.short	0x000c


	//----- nvinfo : EIATTR_PARAM_CBANK
	.align		4
        /*0054*/ 	.byte	0x04, 0x0a
        /*0056*/ 	.short	(.L_95 - .L_94)
	.align		4
.L_94:
        /*0058*/ 	.word	index@(.nv.constant0._Z8hsub_satPf13__nv_bfloat16S0_)
        /*005c*/ 	.short	0x0380
        /*005e*/ 	.short	0x000c


	//----- nvinfo : EIATTR_SW_WAR
	.align		4
.L_95:
        /*0060*/ 	.byte	0x04, 0x36
        /*0062*/ 	.short	(.L_97 - .L_96)
.L_96:
        /*0064*/ 	.word	0x00000008
.L_97:


//--------------------- .nv.info._Z7hsub_rnPf13__nv_bfloat16S0_ --------------------------
	.section	.nv.info._Z7hsub_rnPf13__nv_bfloat16S0_,"",@"SHT_CUDA_INFO"
	.sectionflags	@""
	.align	4


	//----- nvinfo : EIATTR_CUDA_API_VERSION
	.align		4
        /*0000*/ 	.byte	0x04, 0x37
        /*0002*/ 	.short	(.L_99 - .L_98)
.L_98:
        /*0004*/ 	.word	0x00000082


	//----- nvinfo : EIATTR_KPARAM_INFO
	.align		4
.L_99:
        /*0008*/ 	.byte	0x04, 0x17
        /*000a*/ 	.short	(.L_101 - .L_100)
.L_100:
        /*000c*/ 	.word	0x00000000
        /*0010*/ 	.short	0x0002
        /*0012*/ 	.short	0x000a
        /*0014*/ 	.byte	0x00, 0xf0, 0x09, 0x00


	//----- nvinfo : EIATTR_KPARAM_INFO
	.align		4
.L_101:
        /*0018*/ 	.byte	0x04, 0x17
        /*001a*/ 	.short	(.L_103 - .L_102)
.L_102:
        /*001c*/ 	.word	0x00000000
        /*0020*/ 	.short	0x0001
        /*0022*/ 	.short	0x0008
        /*0024*/ 	.byte	0x00, 0xf0, 0x09, 0x00


	//----- nvinfo : EIATTR_KPARAM_INFO
	.align		4
.L_103:
        /*0028*/ 	.byte	0x04, 0x17
        /*002a*/ 	.short	(.L_105 - .L_104)
.L_104:
        /*002c*/ 	.word	0x00000000
        /*0030*/ 	.short	0x0000
        /*0032*/ 	.short	0x0000
        /*0034*/ 	.byte	0x00, 0xf5, 0x21, 0x00


	//----- nvinfo : EIATTR_SPARSE_MMA_MASK
	.align		4
.L_105:
        /*0038*/ 	.byte	0x03, 0x50
        /*003a*/ 	.short	0x0000


	//----- nvinfo : EIATTR_MAXREG_COUNT
	.align		4
        /*003c*/ 	.byte	0x03, 0x1b
        /*003e*/ 	.short	0x00ff


	//----- nvinfo : EIATTR_MERCURY_ISA_VERSION
	.align		4
        /*0040*/ 	.byte	0x03, 0x5f
        /*0042*/ 	.short	0x0101


	//----- nvinfo : EIATTR_VRC_CTA_INIT_COUNT
	.align		4
        /*0044*/ 	.byte	0x02, 0x4a
	.zero		1
	.zero		1


	//----- nvinfo : EIATTR_EXIT_INSTR_OFFSETS
	.align		4
        /*0048*/ 	.byte	0x04, 0x1c
        /*004a*/ 	.short	(.L_107 - .L_106)


	//   ....[0]....
.L_106:
        /*004c*/ 	.word	0x00000070


	//----- nvinfo : EIATTR_CBANK_PARAM_SIZE
	.align		4
.L_107:
        /*0050*/ 	.byte	0x03, 0x19
        /*0052*/ 	.short	0x000c


	//----- nvinfo : EIATTR_PARAM_CBANK
	.align		4
        /*0054*/ 	.byte	0x04, 0x0a
        /*0056*/ 	.short	(.L_109 - .L_108)
	.align		4
.L_108:
        /*0058*/ 	.word	index@(.nv.constant0._Z7hsub_rnPf13__nv_bfloat16S0_)
        /*005c*/ 	.short	0x0380
        /*005e*/ 	.short	0x000c


	//----- nvinfo : EIATTR_SW_WAR
	.align		4
.L_109:
        /*0060*/ 	.byte	0x04, 0x36
        /*0062*/ 	.short	(.L_111 - .L_110)
.L_110:
        /*0064*/ 	.word	0x00000008
.L_111:


//--------------------- .nv.info._Z4hsubPf13__nv_bfloat16S0_ --------------------------
	.section	.nv.info._Z4hsubPf13__nv_bfloat16S0_,"",@"SHT_CUDA_INFO"
	.sectionflags	@""
	.align	4


	//----- nvinfo : EIATTR_CUDA_API_VERSION
	.align		4
        /*0000*/ 	.byte	0x04, 0x37
        /*0002*/ 	.short	(.L_113 - .L_112)
.L_112:
        /*0004*/ 	.word	0x00000082


	//----- nvinfo : EIATTR_KPARAM_INFO
	.align		4
.L_113:
        /*0008*/ 	.byte	0x04, 0x17
        /*000a*/ 	.short	(.L_115 - .L_114)
.L_114:
        /*000c*/ 	.word	0x00000000
        /*0010*/ 	.short	0x0002
        /*0012*/ 	.short	0x000a
        /*0014*/ 	.byte	0x00, 0xf0, 0x09, 0x00


	//----- nvinfo : EIATTR_KPARAM_INFO
	.align		4
.L_115:
        /*0018*/ 	.byte	0x04, 0x17
        /*001a*/ 	.short	(.L_117 - .L_116)
.L_116:
        /*001c*/ 	.word	0x00000000
        /*0020*/ 	.short	0x0001
        /*0022*/ 	.short	0x0008
        /*0024*/ 	.byte	0x00, 0xf0, 0x09, 0x00


	//----- nvinfo : EIATTR_KPARAM_INFO
	.align		4
.L_117:
        /*0028*/ 	.byte	0x04, 0x17
        /*002a*/ 	.short	(.L_119 - .L_118)
.L_118:
        /*002c*/ 	.word	0x00000000
        /*0030*/ 	.short	0x0000
        /*0032*/ 	.short	0x0000
        /*0034*/ 	.byte	0x00, 0xf5, 0x21, 0x00


	//----- nvinfo : EIATTR_SPARSE_MMA_MASK
	.align		4
.L_119:
        /*0038*/ 	.byte	0x03, 0x50
        /*003a*/ 	.short	0x0000


	//----- nvinfo : EIATTR_MAXREG_COUNT
	.align		4
        /*003c*/ 	.byte	0x03, 0x1b
        /*003e*/ 	.short	0x00ff


	//----- nvinfo : EIATTR_MERCURY_ISA_VERSION
	.align		4
        /*0040*/ 	.byte	0x03, 0x5f
        /*0042*/ 	.short	0x0101


	//----- nvinfo : EIATTR_VRC_CTA_INIT_COUNT
	.align		4
        /*0044*/ 	.byte	0x02, 0x4a
	.zero		1
	.zero		1


	//----- nvinfo : EIATTR_EXIT_INSTR_OFFSETS
	.align		4
        /*0048*/ 	.byte	0x04, 0x1c
        /*004a*/ 	.short	(.L_121 - .L_120)


	//   ....[0]....
.L_120:
        /*004c*/ 	.word	0x00000070


	//----- nvinfo : EIATTR_CBANK_PARAM_SIZE
	.align		4
.L_121:
        /*0050*/ 	.byte	0x03, 0x19
        /*0052*/ 	.short	0x000c


	//----- nvinfo : EIATTR_PARAM_CBANK
	.align		4
        /*0054*/ 	.byte	0x04, 0x0a
        /*0056*/ 	.short	(.L_123 - .L_122)
	.align		4
.L_122:
        /*0058*/ 	.word	index@(.nv.constant0._Z4hsubPf13__nv_bfloat16S0_)
        /*005c*/ 	.short	0x0380
        /*005e*/ 	.short	0x000c


	//----- nvinfo : EIATTR_SW_WAR
	.align		4
.L_123:
        /*0060*/ 	.byte	0x04, 0x36
        /*0062*/ 	.short	(.L_125 - .L_124)
.L_124:
        /*0064*/ 	.word	0x00000008
.L_125:


//--------------------- .nv.info._Z4hnegPf13__nv_bfloat16 --------------------------
	.section	.nv.info._Z4hnegPf13__nv_bfloat16,"",@"SHT_CUDA_INFO"
	.sectionflags	@""
	.align	4


	//----- nvinfo : EIATTR_CUDA_API_VERSION
	.align		4
        /*0000*/ 	.byte	0x04, 0x37
        /*0002*/ 	.short	(.L_127 - .L_126)
.L_126:
        /*0004*/ 	.word	0x00000082


	//----- nvinfo : EIATTR_KPARAM_INFO
	.align		4
.L_127:
        /*0008*/ 	.byte	0x04, 0x17
        /*000a*/ 	.short	(.L_129 - .L_128)
.L_128:
        /*000c*/ 	.word	0x00000000
        /*0010*/ 	.short	0x0001
        /*0012*/ 	.short	0x0008
        /*0014*/ 	.byte	0x00, 0xf0, 0x09, 0x00


	//----- nvinfo : EIATTR_KPARAM_INFO
	.align		4
.L_129:
        /*0018*/ 	.byte	0x04, 0x17
        /*001a*/ 	.short	(.L_131 - .L_130)
.L_130:
        /*001c*/ 	.word	0x00000000
        /*0020*/ 	.short	0x0000
        /*0022*/ 	.short	0x0000
        /*0024*/ 	.byte	0x00, 0xf5, 0x21, 0x00


	//----- nvinfo : EIATTR_SPARSE_MMA_MASK
	.align		4
.L_131:
        /*0028*/ 	.byte	0x03, 0x50
        /*002a*/ 	.short	0x0000


	//----- nvinfo : EIATTR_MAXREG_COUNT
	.align		4
        /*002c*/ 	.byte	0x03, 0x1b
        /*002e*/ 	.short	0x00ff


	//----- nvinfo : EIATTR_MERCURY_ISA_VERSION
	.align		4
        /*0030*/ 	.byte	0x03, 0x5f
        /*0032*/ 	.short	0x0101


	//----- nvinfo : EIATTR_VRC_CTA_INIT_COUNT
	.align		4
        /*0034*/ 	.byte	0x02, 0x4a
	.zero		1
	.zero		1


	//----- nvinfo : EIATTR_EXIT_INSTR_OFFSETS
	.align		4
        /*0038*/ 	.byte	0x04, 0x1c
        /*003a*/ 	.short	(.L_133 - .L_132)


	//   ....[0]....
.L_132:
        /*003c*/ 	.word	0x00000080


	//----- nvinfo : EIATTR_CBANK_PARAM_SIZE
	.align		4
.L_133:
        /*0040*/ 	.byte	0x03, 0x19
        /*0042*/ 	.short	0x000a


	//----- nvinfo : EIATTR_PARAM_CBANK
	.align		4
        /*0044*/ 	.byte	0x04, 0x0a
        /*0046*/ 	.short	(.L_135 - .L_134)
	.align		4
.L_134:
        /*0048*/ 	.word	index@(.nv.constant0._Z4hnegPf13__nv_bfloat16)
        /*004c*/ 	.short	0x0380
        /*004e*/ 	.short	0x000a


	//----- nvinfo : EIATTR_SW_WAR
	.align		4
.L_135:
        /*0050*/ 	.byte	0x04, 0x36
        /*0052*/ 	.short	(.L_137 - .L_136)
.L_136:
        /*0054*/ 	.word	0x00000008
.L_137:


//--------------------- .nv.info._Z8hmul_satPf13__nv_bfloat16S0_ --------------------------
	.section	.nv.info._Z8hmul_satPf13__nv_bfloat16S0_,"",@"SHT_CUDA_INFO"
	.sectionflags	@""
	.align	4


	//----- nvinfo : EIATTR_CUDA_API_VERSION
	.align		4
        /*0000*/ 	.byte	0x04, 0x37
        /*0002*/ 	.short	(.L_139 - .L_138)
.L_138:
        /*0004*/ 	.word	0x00000082


	//----- nvinfo : EIATTR_KPARAM_INFO
	.align		4
.L_139:
        /*0008*/ 	.byte	0x04, 0x17
        /*000a*/ 	.short	(.L_141 - .L_140)
.L_140:
        /*000c*/ 	.word	0x00000000
        /*0010*/ 	.short	0x0002
        /*0012*/ 	.short	0x000a
        /*0014*/ 	.byte	0x00, 0xf0, 0x09, 0x00


	//----- nvinfo : EIATTR_KPARAM_INFO
	.align		4
.L_141:
        /*0018*/ 	.byte	0x04, 0x17
        /*001a*/ 	.short	(.L_143 - .L_142)
.L_142:
        /*001c*/ 	.word	0x00000000
        /*0020*/ 	.short	0x0001
        /*0022*/ 	.short	0x0008
        /*0024*/ 	.byte	0x00, 0xf0, 0x09, 0x00


	//----- nvinfo : EIATTR_KPARAM_INFO
	.align		4
.L_143:
        /*0028*/ 	.byte	0x04, 0x17
        /*002a*/ 	.short	(.L_145 - .L_144)
.L_144:
        /*002c*/ 	.word	0x00000000
        /*0030*/ 	.short	0x0000
        /*0032*/ 	.short	0x0000
        /*0034*/ 	.byte	0x00, 0xf5, 0x21, 0x00


	//----- nvinfo : EIATTR_SPARSE_MMA_MASK
	.align		4
.L_145:
        /*0038*/ 	.byte	0x03, 0x50
        /*003a*/ 	.short	0x0000


	//----- nvinfo : EIATTR_MAXREG_COUNT
	.align		4
        /*003c*/ 	.byte	0x03, 0x1b
        /*003e*/ 	.short	0x00ff


	//----- nvinfo : EIATTR_MERCURY_ISA_VERSION
	.align		4
        /*0040*/ 	.byte	0x03, 0x5f
        /*0042*/ 	.short	0x0101


	//----- nvinfo : EIATTR_VRC_CTA_INIT_COUNT
	.align		4
        /*0044*/ 	.byte	0x02, 0x4a
	.zero		1
	.zero		1


	//----- nvinfo : EIATTR_EXIT_INSTR_OFFSETS
	.align		4
        /*0048*/ 	.byte	0x04, 0x1c
        /*004a*/ 	.short	(.L_147 - .L_146)


	//   ....[0]....
.L_146:
        /*004c*/ 	.word	0x00000090


	//----- nvinfo : EIATTR_CBANK_PARAM_SIZE
	.align		4
.L_147:
        /*0050*/ 	.byte	0x03, 0x19
        /*0052*/ 	.short	0x000c


	//----- nvinfo : EIATTR_PARAM_CBANK
	.align		4
        /*0054*/ 	.byte	0x04, 0x0a
        /*0056*/ 	.short	(.L_149 - .L_148)
	.align		4
.L_148:
        /*0058*/ 	.word	index@(.nv.constant0._Z8hmul_satPf13__nv_bfloat16S0_)
        /*005c*/ 	.short	0x0380
        /*005e*/ 	.short	0x000c


	//----- nvinfo : EIATTR_SW_WAR
	.align		4
.L_149:
        /*0060*/ 	.byte	0x04, 0x36
        /*0062*/ 	.short	(.L_151 - .L_150)
.L_150:
        /*0064*/ 	.word	0x00000008
.L_151:


//--------------------- .nv.info._Z7hmul_rnPf13__nv_bfloat16S0_ --------------------------
	.section	.nv.info._Z7hmul_rnPf13__nv_bfloat16S0_,"",@"SHT_CUDA_INFO"
	.sectionflags	@""
	.align	4


	//----- nvinfo : EIATTR_CUDA_API_VERSION
	.align		4
        /*0000*/ 	.byte	0x04, 0x37
        /*0002*/ 	.short	(.L_153 - .L_152)
.L_152:
        /*0004*/ 	.word	0x00000082


	//----- nvinfo : EIATTR_KPARAM_INFO
	.align		4
.L_153:
        /*0008*/ 	.byte	0x04, 0x17
        /*000a*/ 	.short	(.L_155 - .L_154)
.L_154:
        /*000c*/ 	.word	0x00000000
        /*0010*/ 	.short	0x0002
        /*0012*/ 	.short	0x000a
        /*0014*/ 	.byte	0x00, 0xf0, 0x09, 0x00


	//----- nvinfo : EIATTR_KPARAM_INFO
	.align		4
.L_155:
        /*0018*/ 	.byte	0x04, 0x17
        /*001a*/ 	.short	(.L_157 - .L_156)
.L_156:
        /*001c*/ 	.word	0x00000000
        /*0020*/ 	.short	0x0001
        /*0022*/ 	.short	0x0008
        /*0024*/ 	.byte	0x00, 0xf0, 0x09, 0x00


	//----- nvinfo : EIATTR_KPARAM_INFO
	.align		4
.L_157:
        /*0028*/ 	.byte	0x04, 0x17
        /*002a*/ 	.short	(.L_159 - .L_158)
.L_158:
        /*002c*/ 	.word	0x00000000
        /*0030*/ 	.short	0x0000
        /*0032*/ 	.short	0x0000
        /*0034*/ 	.byte	0x00, 0xf5, 0x21, 0x00


	//----- nvinfo : EIATTR_SPARSE_MMA_MASK
	.align		4
.L_159:
        /*0038*/ 	.byte	0x03, 0x50
        /*003a*/ 	.short	0x0000


	//----- nvinfo : EIATTR_MAXREG_COUNT
	.align		4
        /*003c*/ 	.byte	0x03, 0x1b
        /*003e*/ 	.short	0x00ff


	//----- nvinfo : EIATTR_MERCURY_ISA_VERSION
	.align		4
        /*0040*/ 	.byte	0x03, 0x5f
        /*0042*/ 	.short	0x0101


	//----- nvinfo : EIATTR_VRC_CTA_INIT_COUNT
	.align		4
        /*0044*/ 	.byte	0x02, 0x4a
	.zero		1
	.zero		1


	//----- nvinfo : EIATTR_EXIT_INSTR_OFFSETS
	.align		4
        /*0048*/ 	.byte	0x04, 0x1c
        /*004a*/ 	.short	(.L_161 - .L_160)


	//   ....[0]....
.L_160:
        /*004c*/ 	.word	0x00000070


	//----- nvinfo : EIATTR_CBANK_PARAM_SIZE
	.align		4
.L_161:
        /*0050*/ 	.byte	0x03, 0x19
        /*0052*/ 	.short	0x000c


	//----- nvinfo : EIATTR_PARAM_CBANK
	.align		4
        /*0054*/ 	.byte	0x04, 0x0a
        /*0056*/ 	.short	(.L_163 - .L_162)
	.align		4
.L_162:
        /*0058*/ 	.word	index@(.nv.constant0._Z7hmul_rnPf13__nv_bfloat16S0_)
        /*005c*/ 	.short	0x0380
        /*005e*/ 	.short	0x000c


	//----- nvinfo : EIATTR_SW_WAR
	.align		4
.L_163:
        /*0060*/ 	.byte	0x04, 0x36
        /*0062*/ 	.short	(.L_165 - .L_164)
.L_164:
        /*0064*/ 	.word	0x00000008
.L_165:


//--------------------- .nv.info._Z4hmulPf13__nv_bfloat16S0_ --------------------------
	.section	.nv.info._Z4hmulPf13__nv_bfloat16S0_,"",@"SHT_CUDA_INFO"
	.sectionflags	@""
	.align	4


	//----- nvinfo : EIATTR_CUDA_API_VERSION
	.align		4
        /*0000*/ 	.byte	0x04, 0x37
        /*0002*/ 	.short	(.L_167 - .L_166)
.L_166:
        /*0004*/ 	.word	0x00000082


	//----- nvinfo : EIATTR_KPARAM_INFO
	.align		4
.L_167:
        /*0008*/ 	.byte	0x04, 0x17
        /*000a*/ 	.short	(.L_169 - .L_168)
.L_168:
        /*000c*/ 	.word	0x00000000
        /*0010*/ 	.short	0x0002
        /*0012*/ 	.short	0x000a
        /*0014*/ 	.byte	0x00, 0xf0, 0x09, 0x00


	//----- nvinfo : EIATTR_KPARAM_INFO
	.align		4
.L_169:
        /*0018*/ 	.byte	0x04, 0x17
        /*001a*/ 	.short	(.L_171 - .L_170)
.L_170:
        /*001c*/ 	.word	0x00000000
        /*0020*/ 	.short	0x0001
        /*0022*/ 	.short	0x0008
        /*0024*/ 	.byte	0x00, 0xf0, 0x09, 0x00


	//----- nvinfo : EIATTR_KPARAM_INFO
	.align		4
.L_171:
        /*0028*/ 	.byte	0x04, 0x17
        /*002a*/ 	.short	(.L_173 - .L_172)
.L_172:
        /*002c*/ 	.word	0x00000000
        /*0030*/ 	.short	0x0000
        /*0032*/ 	.short	0x0000
        /*0034*/ 	.byte	0x00, 0xf5, 0x21, 0x00


	//----- nvinfo : EIATTR_SPARSE_MMA_MASK
	.align		4
.L_173:
        /*0038*/ 	.byte	0x03, 0x50
        /*003a*/ 	.short	0x0000


	//----- nvinfo : EIATTR_MAXREG_COUNT
	.align		4
        /*003c*/ 	.byte	0x03, 0x1b
        /*003e*/ 	.short	0x00ff


	//----- nvinfo : EIATTR_MERCURY_ISA_VERSION
	.align		4
        /*0040*/ 	.byte	0x03, 0x5f
        /*0042*/ 	.short	0x0101


	//----- nvinfo : EIATTR_VRC_CTA_INIT_COUNT
	.align		4
        /*0044*/ 	.byte	0x02, 0x4a
	.zero		1
	.zero		1


	//----- nvinfo : EIATTR_EXIT_INSTR_OFFSETS
	.align		4
        /*0048*/ 	.byte	0x04, 0x1c
        /*004a*/ 	.short	(.L_175 - .L_174)


	//   ....[0]....
.L_174:
        /*004c*/ 	.word	0x00000070


	//----- nvinfo : EIATTR_CBANK_PARAM_SIZE
	.align		4
.L_175:
        /*0050*/ 	.byte	0x03, 0x19
        /*0052*/ 	.short	0x000c


	//----- nvinfo : EIATTR_PARAM_CBANK
	.align		4
        /*0054*/ 	.byte	0x04, 0x0a
        /*0056*/ 	.short	(.L_177 - .L_176)
	.align		4
.L_176:
        /*0058*/ 	.word	index@(.nv.constant0._Z4hmulPf13__nv_bfloat16S0_)
        /*005c*/ 	.short	0x0380
        /*005e*/ 	.short	0x000c


	//----- nvinfo : EIATTR_SW_WAR
	.align		4
.L_177:
        /*0060*/ 	.byte	0x04, 0x36
        /*0062*/ 	.short	(.L_179 - .L_178)
.L_178:
        /*0064*/ 	.word	0x00000008
.L_179:


//--------------------- .nv.info._Z8hfma_satPf13__nv_bfloat16S0_S0_ --------------------------
	.section	.nv.info._Z8hfma_satPf13__nv_bfloat16S0_S0_,"",@"SHT_CUDA_INFO"
	.sectionflags	@""
	.align	4


	//----- nvinfo : EIATTR_CUDA_API_VERSION
	.align		4
        /*0000*/ 	.byte	0x04, 0x37
        /*0002*/ 	.short	(.L_181 - .L_180)
.L_180:
        /*0004*/ 	.word	0x00000082


	//----- nvinfo : EIATTR_KPARAM_INFO
	.align		4
.L_181:
        /*0008*/ 	.byte	0x04, 0x17
        /*000a*/ 	.short	(.L_183 - .L_182)
.L_182:
        /*000c*/ 	.word	0x00000000
        /*0010*/ 	.short	0x0003
        /*0012*/ 	.short	0x000c
        /*0014*/ 	.byte	0x00, 0xf0, 0x09, 0x00


	//----- nvinfo : EIATTR_KPARAM_INFO
	.align		4
.L_183:
        /*0018*/ 	.byte	0x04, 0x17
        /*001a*/ 	.short	(.L_185 - .L_184)
.L_184:
        /*001c*/ 	.word	0x00000000
        /*0020*/ 	.short	0x0002
        /*0022*/ 	.short	0x000a
        /*0024*/ 	.byte	0x00, 0xf0, 0x09, 0x00


	//----- nvinfo : EIATTR_KPARAM_INFO
	.align		4
.L_185:
        /*0028*/ 	.byte	0x04, 0x17
        /*002a*/ 	.short	(.L_187 - .L_186)
.L_186:
        /*002c*/ 	.word	0x00000000
        /*0030*/ 	.short	0x0001
        /*0032*/ 	.short	0x0008
        /*0034*/ 	.byte	0x00, 0xf0, 0x09, 0x00


	//----- nvinfo : EIATTR_KPARAM_INFO
	.align		4
.L_187:
        /*0038*/ 	.byte	0x04, 0x17
        /*003a*/ 	.short	(.L_189 - .L_188)
.L_188:
        /*003c*/ 	.word	0x00000000
        /*0040*/ 	.short	0x0000
        /*0042*/ 	.short	0x0000
        /*0044*/ 	.byte	0x00, 0xf5, 0x21, 0x00


	//----- nvinfo : EIATTR_SPARSE_MMA_MASK
	.align		4
.L_189:
        /*0048*/ 	.byte	0x03, 0x50
        /*004a*/ 	.short	0x0000


	//----- nvinfo : EIATTR_MAXREG_COUNT
	.align		4
        /*004c*/ 	.byte	0x03, 0x1b
        /*004e*/ 	.short	0x00ff


	//----- nvinfo : EIATTR_MERCURY_ISA_VERSION
	.align		4
        /*0050*/ 	.byte	0x03, 0x5f
        /*0052*/ 	.short	0x0101


	//----- nvinfo : EIATTR_VRC_CTA_INIT_COUNT
	.align		4
        /*0054*/ 	.byte	0x02, 0x4a
	.zero		1
	.zero		1


	//----- nvinfo : EIATTR_EXIT_INSTR_OFFSETS
	.align		4
        /*0058*/ 	.byte	0x04, 0x1c
        /*005a*/ 	.short	(.L_191 - .L_190)


	//   ....[0]....
.L_190:
        /*005c*/ 	.word	0x000000a0


	//----- nvinfo : EIATTR_CBANK_PARAM_SIZE
	.align		4
.L_191:
        /*0060*/ 	.byte	0x03, 0x19
        /*0062*/ 	.short	0x000e


	//----- nvinfo : EIATTR_PARAM_CBANK
	.align		4
        /*0064*/ 	.byte	0x04, 0x0a
        /*0066*/ 	.short	(.L_193 - .L_192)
	.align		4
.L_192:
        /*0068*/ 	.word	index@(.nv.constant0._Z8hfma_satPf13__nv_bfloat16S0_S0_)
        /*006c*/ 	.short	0x0380
        /*006e*/ 	.short	0x000e


	//----- nvinfo : EIATTR_SW_WAR
	.align		4
.L_193:
        /*0070*/ 	.byte	0x04, 0x36
        /*0072*/ 	.short	(.L_195 - .L_194)
.L_194:
        /*0074*/ 	.word	0x00000008
.L_195:


//--------------------- .nv.info._Z4hfmaPf13__nv_bfloat16S0_S0_ --------------------------
	.section	.nv.info._Z4hfmaPf13__nv_bfloat16S0_S0_,"",@"SHT_CUDA_INFO"
	.sectionflags	@""
	.align	4


	//----- nvinfo : EIATTR_CUDA_API_VERSION
	.align		4
        /*0000*/ 	.byte	0x04, 0x37
        /*0002*/ 	.short	(.L_197 - .L_196)
.L_196:
        /*0004*/ 	.word	0x00000082


	//----- nvinfo : EIATTR_KPARAM_INFO
	.align		4
.L_197:
        /*0008*/ 	.byte	0x04, 0x17
        /*000a*/ 	.short	(.L_199 - .L_198)
.L_198:
        /*000c*/ 	.word	0x00000000
        /*0010*/ 	.short	0x0003
        /*0012*/ 	.short	0x000c
        /*0014*/ 	.byte	0x00, 0xf0, 0x09, 0x00


	//----- nvinfo : EIATTR_KPARAM_INFO
	.align		4
.L_199:
        /*0018*/ 	.byte	0x04, 0x17
        /*001a*/ 	.short	(.L_201 - .L_200)
.L_200:
        /*001c*/ 	.word	0x00000000
        /*0020*/ 	.short	0x0002
        /*0022*/ 	.short	0x000a
        /*0024*/ 	.byte	0x00, 0xf0, 0x09, 0x00


	//----- nvinfo : EIATTR_KPARAM_INFO
	.align		4
.L_201:
        /*0028*/ 	.byte	0x04, 0x17
        /*002a*/ 	.short	(.L_203 - .L_202)
.L_202:
        /*002c*/ 	.word	0x00000000
        /*0030*/ 	.short	0x0001
        /*0032*/ 	.short	0x0008
        /*0034*/ 	.byte	0x00, 0xf0, 0x09, 0x00


	//----- nvinfo : EIATTR_KPARAM_INFO
	.align		4
.L_203:
        /*0038*/ 	.byte	0x04, 0x17
        /*003a*/ 	.short	(.L_205 - .L_204)
.L_204:
        /*003c*/ 	.word	0x00000000
        /*0040*/ 	.short	0x0000
        /*0042*/ 	.short	0x0000
        /*0044*/ 	.byte	0x00, 0xf5, 0x21, 0x00


	//----- nvinfo : EIATTR_SPARSE_MMA_MASK
	.align		4
.L_205:
        /*0048*/ 	.byte	0x03, 0x50
        /*004a*/ 	.short	0x0000


	//----- nvinfo : EIATTR_MAXREG_COUNT
	.align		4
        /*004c*/ 	.byte	0x03, 0x1b
        /*004e*/ 	.short	0x00ff


	//----- nvinfo : EIATTR_MERCURY_ISA_VERSION
	.align		4
        /*0050*/ 	.byte	0x03, 0x5f
        /*0052*/ 	.short	0x0101


	//----- nvinfo : EIATTR_VRC_CTA_INIT_COUNT
	.align		4
        /*0054*/ 	.byte	0x02, 0x4a
	.zero		1
	.zero		1


	//----- nvinfo : EIATTR_EXIT_INSTR_OFFSETS
	.align		4
        /*0058*/ 	.byte	0x04, 0x1c
        /*005a*/ 	.short	(.L_207 - .L_206)


	//   ....[0]....
.L_206:
        /*005c*/ 	.word	0x00000080


	//----- nvinfo : EIATTR_CBANK_PARAM_SIZE
	.align		4
.L_207:
        /*0060*/ 	.byte	0x03, 0x19
        /*0062*/ 	.short	0x000e


	//----- nvinfo : EIATTR_PARAM_CBANK
	.align		4
        /*0064*/ 	.byte	0x04, 0x0a
        /*0066*/ 	.short	(.L_209 - .L_208)
	.align		4
.L_208:
        /*0068*/ 	.word	index@(.nv.constant0._Z4hfmaPf13__nv_bfloat16S0_S0_)
        /*006c*/ 	.short	0x0380
        /*006e*/ 	.short	0x000e


	//----- nvinfo : EIATTR_SW_WAR
	.align		4
.L_209:
        /*0070*/ 	.byte	0x04, 0x36
        /*0072*/ 	.short	(.L_211 - .L_210)
.L_210:
        /*0074*/ 	.word	0x00000008
.L_211:


//--------------------- .nv.info._Z4hdivPf13__nv_bfloat16S0_ --------------------------
	.section	.nv.info._Z4hdivPf13__nv_bfloat16S0_,"",@"SHT_CUDA_INFO"
	.sectionflags	@""
	.align	4


	//----- nvinfo : EIATTR_CUDA_API_VERSION
	.align		4
        /*0000*/ 	.byte	0x04, 0x37
        /*0002*/ 	.short	(.L_213 - .L_212)
.L_212:
        /*0004*/ 	.word	0x00000082


	//----- nvinfo : EIATTR_KPARAM_INFO
	.align		4
.L_213:
        /*0008*/ 	.byte	0x04, 0x17
        /*000a*/ 	.short	(.L_215 - .L_214)
.L_214:
        /*000c*/ 	.word	0x00000000
        /*0010*/ 	.short	0x0002
        /*0012*/ 	.short	0x000a
        /*0014*/ 	.byte	0x00, 0xf0, 0x09, 0x00


	//----- nvinfo : EIATTR_KPARAM_INFO
	.align		4
.L_215:
        /*0018*/ 	.byte	0x04, 0x17
        /*001a*/ 	.short	(.L_217 - .L_216)
.L_216:
        /*001c*/ 	.word	0x00000000
        /*0020*/ 	.short	0x0001
        /*0022*/ 	.short	0x0008
        /*0024*/ 	.byte	0x00, 0xf0, 0x09, 0x00


	//----- nvinfo : EIATTR_KPARAM_INFO
	.align		4
.L_217:
        /*0028*/ 	.byte	0x04, 0x17
        /*002a*/ 	.short	(.L_219 - .L_218)
.L_218:
        /*002c*/ 	.word	0x00000000
        /*0030*/ 	.short	0x0000
        /*0032*/ 	.short	0x0000
        /*0034*/ 	.byte	0x00, 0xf5, 0x21, 0x00


	//----- nvinfo : EIATTR_SPARSE_MMA_MASK
	.align		4
.L_219:
        /*0038*/ 	.byte	0x03, 0x50
        /*003a*/ 	.short	0x0000


	//----- nvinfo : EIATTR_MAXREG_COUNT
	.align		4
        /*003c*/ 	.byte	0x03, 0x1b
        /*003e*/ 	.short	0x00ff


	//----- nvinfo : EIATTR_MERCURY_ISA_VERSION
	.align		4
        /*0040*/ 	.byte	0x03, 0x5f
        /*0042*/ 	.short	0x0101


	//----- nvinfo : EIATTR_VRC_CTA_INIT_COUNT
	.align		4
        /*0044*/ 	.byte	0x02, 0x4a
	.zero		1
	.zero		1


	//----- nvinfo : EIATTR_EXIT_INSTR_OFFSETS
	.align		4
        /*0048*/ 	.byte	0x04, 0x1c
        /*004a*/ 	.short	(.L_221 - .L_220)


	//   ....[0]....
.L_220:
        /*004c*/ 	.word	0x00000120


	//----- nvinfo : EIATTR_CBANK_PARAM_SIZE
	.align		4
.L_221:
        /*0050*/ 	.byte	0x03, 0x19
        /*0052*/ 	.short	0x000c


	//----- nvinfo : EIATTR_PARAM_CBANK
	.align		4
        /*0054*/ 	.byte	0x04, 0x0a
        /*0056*/ 	.short	(.L_223 - .L_222)
	.align		4
.L_222:
        /*0058*/ 	.word	index@(.nv.constant0._Z4hdivPf13__nv_bfloat16S0_)
        /*005c*/ 	.short	0x0380
        /*005e*/ 	.short	0x000c


	//----- nvinfo : EIATTR_SW_WAR
	.align		4
.L_223:
        /*0060*/ 	.byte	0x04, 0x36
        /*0062*/ 	.short	(.L_225 - .L_224)
.L_224:
        /*0064*/ 	.word	0x00000008
.L_225:


//--------------------- .nv.info._Z8hadd_satPf13__nv_bfloat16S0_ --------------------------
	.section	.nv.info._Z8hadd_satPf13__nv_bfloat16S0_,"",@"SHT_CUDA_INFO"
	.sectionflags	@""
	.align	4


	//----- nvinfo : EIATTR_CUDA_API_VERSION
	.align		4
        /*0000*/ 	.byte	0x04, 0x37
        /*0002*/ 	.short	(.L_227 - .L_226)
.L_226:
        /*0004*/ 	.word	0x00000082


	//----- nvinfo : EIATTR_KPARAM_INFO
	.align		4
.L_227:
        /*0008*/ 	.byte	0x04, 0x17
        /*000a*/ 	.short	(.L_229 - .L_228)
.L_228:
        /*000c*/ 	.word	0x00000000
        /*0010*/ 	.short	0x0002
        /*0012*/ 	.short	0x000a
        /*0014*/ 	.byte	0x00, 0xf0, 0x09, 0x00


	//----- nvinfo : EIATTR_KPARAM_INFO
	.align		4
.L_229:
        /*0018*/ 	.byte	0x04, 0x17
        /*001a*/ 	.short	(.L_231 - .L_230)
.L_230:
        /*001c*/ 	.word	0x00000000
        /*0020*/ 	.short	0x0001
        /*0022*/ 	.short	0x0008
        /*0024*/ 	.byte	0x00, 0xf0, 0x09, 0x00


	//----- nvinfo : EIATTR_KPARAM_INFO
	.align		4
.L_231:
        /*0028*/ 	.byte	0x04, 0x17
        /*002a*/ 	.short	(.L_233 - .L_232)
.L_232:
        /*002c*/ 	.word	0x00000000
        /*0030*/ 	.short	0x0000
        /*0032*/ 	.short	0x0000
        /*0034*/ 	.byte	0x00, 0xf5, 0x21, 0x00


	//----- nvinfo : EIATTR_SPARSE_MMA_MASK
	.align		4
.L_233:
        /*0038*/ 	.byte	0x03, 0x50
        /*003a*/ 	.short	0x0000


	//----- nvinfo : EIATTR_MAXREG_COUNT
	.align		4
        /*003c*/ 	.byte	0x03, 0x1b
        /*003e*/ 	.short	0x00ff


	//----- nvinfo : EIATTR_MERCURY_ISA_VERSION
	.align		4
        /*0040*/ 	.byte	0x03, 0x5f
        /*0042*/ 	.short	0x0101


	//----- nvinfo : EIATTR_VRC_CTA_INIT_COUNT
	.align		4
        /*0044*/ 	.byte	0x02, 0x4a
	.zero		1
	.zero		1


	//----- nvinfo : EIATTR_EXIT_INSTR_OFFSETS
	.align		4
        /*0048*/ 	.byte	0x04, 0x1c
        /*004a*/ 	.short	(.L_235 - .L_234)


	//   ....[0]....
.L_234:
        /*004c*/ 	.word	0x00000090


	//----- nvinfo : EIATTR_CBANK_PARAM_SIZE
	.align		4
.L_235:
        /*0050*/ 	.byte	0x03, 0x19
        /*0052*/ 	.short	0x000c


	//----- nvinfo : EIATTR_PARAM_CBANK
	.align		4
        /*0054*/ 	.byte	0x04, 0x0a
        /*0056*/ 	.short	(.L_237 - .L_236)
	.align		4
.L_236:
        /*0058*/ 	.word	index@(.nv.constant0._Z8hadd_satPf13__nv_bfloat16S0_)
        /*005c*/ 	.short	0x0380
        /*005e*/ 	.short	0x000c


	//----- nvinfo : EIATTR_SW_WAR
	.align		4
.L_237:
        /*0060*/ 	.byte	0x04, 0x36
        /*0062*/ 	.short	(.L_239 - .L_238)
.L_238:
        /*0064*/ 	.word	0x00000008
.L_239:


//--------------------- .nv.info._Z7hadd_rnPf13__nv_bfloat16S0_ --------------------------
	.section	.nv.info._Z7hadd_rnPf13__nv_bfloat16S0_,"",@"SHT_CUDA_INFO"
	.sectionflags	@""
	.align	4


	//----- nvinfo : EIATTR_CUDA_API_VERSION
	.align		4
        /*0000*/ 	.byte	0x04, 0x37
        /*0002*/ 	.short	(.L_241 - .L_240)
.L_240:
        /*0004*/ 	.word	0x00000082


	//----- nvinfo : EIATTR_KPARAM_INFO
	.align		4
.L_241:
        /*0008*/ 	.byte	0x04, 0x17
        /*000a*/ 	.short	(.L_243 - .L_242)
.L_242:
        /*000c*/ 	.word	0x00000000
        /*0010*/ 	.short	0x0002
        /*0012*/ 	.short	0x000a
        /*0014*/ 	.byte	0x00, 0xf0, 0x09, 0x00


	//----- nvinfo : EIATTR_KPARAM_INFO
	.align		4
.L_243:
        /*0018*/ 	.byte	0x04, 0x17
        /*001a*/ 	.short	(.L_245 - .L_244)
.L_244:
        /*001c*/ 	.word	0x00000000
        /*0020*/ 	.short	0x0001
        /*0022*/ 	.short	0x0008
        /*0024*/ 	.byte	0x00, 0xf0, 0x09, 0x00


	//----- nvinfo : EIATTR_KPARAM_INFO
	.align		4
.L_245:
        /*0028*/ 	.byte	0x04, 0x17
        /*002a*/ 	.short	(.L_247 - .L_246)
.L_246:
        /*002c*/ 	.word	0x00000000
        /*0030*/ 	.short	0x0000
        /*0032*/ 	.short	0x0000
        /*0034*/ 	.byte	0x00, 0xf5, 0x21, 0x00


	//----- nvinfo : EIATTR_SPARSE_MMA_MASK
	.align		4
.L_247:
        /*0038*/ 	.byte	0x03, 0x50
        /*003a*/ 	.short	0x0000


	//----- nvinfo : EIATTR_MAXREG_COUNT
	.align		4
        /*003c*/ 	.byte	0x03, 0x1b
        /*003e*/ 	.short	0x00ff


	//----- nvinfo : EIATTR_MERCURY_ISA_VERSION
	.align		4
        /*0040*/ 	.byte	0x03, 0x5f
        /*0042*/ 	.short	0x0101


	//----- nvinfo : EIATTR_VRC_CTA_INIT_COUNT
	.align		4
        /*0044*/ 	.byte	0x02, 0x4a
	.zero		1
	.zero		1


	//----- nvinfo : EIATTR_EXIT_INSTR_OFFSETS
	.align		4
        /*0048*/ 	.byte	0x04, 0x1c
        /*004a*/ 	.short	(.L_249 - .L_248)


	//   ....[0]....
.L_248:
        /*004c*/ 	.word	0x00000070


	//----- nvinfo : EIATTR_CBANK_PARAM_SIZE
	.align		4
.L_249:
        /*0050*/ 	.byte	0x03, 0x19
        /*0052*/ 	.short	0x000c


	//----- nvinfo : EIATTR_PARAM_CBANK
	.align		4
        /*0054*/ 	.byte	0x04, 0x0a
        /*0056*/ 	.short	(.L_251 - .L_250)
	.align		4
.L_250:
        /*0058*/ 	.word	index@(.nv.constant0._Z7hadd_rnPf13__nv_bfloat16S0_)
        /*005c*/ 	.short	0x0380
        /*005e*/ 	.short	0x000c


	//----- nvinfo : EIATTR_SW_WAR
	.align		4
.L_251:
        /*0060*/ 	.byte	0x04, 0x36
        /*0062*/ 	.short	(.L_253 - .L_252)
.L_252:
        /*0064*/ 	.word	0x00000008
.L_253:


//--------------------- .nv.info._Z4haddPf13__nv_bfloat16S0_ --------------------------
	.section	.nv.info._Z4haddPf13__nv_bfloat16S0_,"",@"SHT_CUDA_INFO"
	.sectionflags	@""
	.align	4


	//----- nvinfo : EIATTR_CUDA_API_VERSION
	.align		4
        /*0000*/ 	.byte	0x04, 0x37
        /*0002*/ 	.short	(.L_255 - .L_254)
.L_254:
        /*0004*/ 	.word	0x00000082


	//----- nvinfo : EIATTR_KPARAM_INFO
	.align		4
.L_255:
        /*0008*/ 	.byte	0x04, 0x17
        /*000a*/ 	.short	(.L_257 - .L_256)
.L_256:
        /*000c*/ 	.word	0x00000000
        /*0010*/ 	.short	0x0002
        /*0012*/ 	.short	0x000a
        /*0014*/ 	.byte	0x00, 0xf0, 0x09, 0x00


	//----- nvinfo : EIATTR_KPARAM_INFO
	.align		4
.L_257:
        /*0018*/ 	.byte	0x04, 0x17
        /*001a*/ 	.short	(.L_259 - .L_258)
.L_258:
        /*001c*/ 	.word	0x00000000
        /*0020*/ 	.short	0x0001
        /*0022*/ 	.short	0x0008
        /*0024*/ 	.byte	0x00, 0xf0, 0x09, 0x00


	//----- nvinfo : EIATTR_KPARAM_INFO
	.align		4
.L_259:
        /*0028*/ 	.byte	0x04, 0x17
        /*002a*/ 	.short	(.L_261 - .L_260)
.L_260:
        /*002c*/ 	.word	0x00000000
        /*0030*/ 	.short	0x0000
        /*0032*/ 	.short	0x0000
        /*0034*/ 	.byte	0x00, 0xf5, 0x21, 0x00


	//----- nvinfo : EIATTR_SPARSE_MMA_MASK
	.align		4
.L_261:
        /*0038*/ 	.byte	0x03, 0x50
        /*003a*/ 	.short	0x0000


	//----- nvinfo : EIATTR_MAXREG_COUNT
	.align		4
        /*003c*/ 	.byte	0x03, 0x1b
        /*003e*/ 	.short	0x00ff


	//----- nvinfo : EIATTR_MERCURY_ISA_VERSION
	.align		4
        /*0040*/ 	.byte	0x03, 0x5f
        /*0042*/ 	.short	0x0101


	//----- nvinfo : EIATTR_VRC_CTA_INIT_COUNT
	.align		4
        /*0044*/ 	.byte	0x02, 0x4a
	.zero		1
	.zero		1


	//----- nvinfo : EIATTR_EXIT_INSTR_OFFSETS
	.align		4
        /*0048*/ 	.byte	0x04, 0x1c
        /*004a*/ 	.short	(.L_263 - .L_262)


	//   ....[0]....
.L_262:
        /*004c*/ 	.word	0x00000070


	//----- nvinfo : EIATTR_CBANK_PARAM_SIZE
	.align		4
.L_263:
        /*0050*/ 	.byte	0x03, 0x19
        /*0052*/ 	.short	0x000c


	//----- nvinfo : EIATTR_PARAM_CBANK
	.align		4
        /*0054*/ 	.byte	0x04, 0x0a
        /*0056*/ 	.short	(.L_265 - .L_264)
	.align		4
.L_264:
        /*0058*/ 	.word	index@(.nv.constant0._Z4haddPf13__nv_bfloat16S0_)
        /*005c*/ 	.short	0x0380
        /*005e*/ 	.short	0x000c


	//----- nvinfo : EIATTR_SW_WAR
	.align		4
.L_265:
        /*0060*/ 	.byte	0x04, 0x36
        /*0062*/ 	.short	(.L_267 - .L_266)
.L_266:
        /*0064*/ 	.word	0x00000008
.L_267:


//--------------------- .nv.info._Z4habsPf13__nv_bfloat16 --------------------------
	.section	.nv.info._Z4habsPf13__nv_bfloat16,"",@"SHT_CUDA_INFO"
	.sectionflags	@""
	.align	4


	//----- nvinfo : EIATTR_CUDA_API_VERSION
	.align		4
        /*0000*/ 	.byte	0x04, 0x37
        /*0002*/ 	.short	(.L_269 - .L_268)
.L_268:
        /*0004*/ 	.word	0x00000082


	//----- nvinfo : EIATTR_KPARAM_INFO
	.align		4
.L_269:
        /*0008*/ 	.byte	0x04, 0x17
        /*000a*/ 	.short	(.L_271 - .L_270)
.L_270:
        /*000c*/ 	.word	0x00000000
        /*0010*/ 	.short	0x0001
        /*0012*/ 	.short	0x0008
        /*0014*/ 	.byte	0x00, 0xf0, 0x09, 0x00


	//----- nvinfo : EIATTR_KPARAM_INFO
	.align		4
.L_271:
        /*0018*/ 	.byte	0x04, 0x17
        /*001a*/ 	.short	(.L_273 - .L_272)
.L_272:
        /*001c*/ 	.word	0x00000000
        /*0020*/ 	.short	0x0000
        /*0022*/ 	.short	0x0000
        /*0024*/ 	.byte	0x00, 0xf5, 0x21, 0x00


	//----- nvinfo : EIATTR_SPARSE_MMA_MASK
	.align		4
.L_273:
        /*0028*/ 	.byte	0x03, 0x50
        /*002a*/ 	.short	0x0000


	//----- nvinfo : EIATTR_MAXREG_COUNT
	.align		4
        /*002c*/ 	.byte	0x03, 0x1b
        /*002e*/ 	.short	0x00ff


	//----- nvinfo : EIATTR_MERCURY_ISA_VERSION
	.align		4
        /*0030*/ 	.byte	0x03, 0x5f
        /*0032*/ 	.short	0x0101


	//----- nvinfo : EIATTR_VRC_CTA_INIT_COUNT
	.align		4
        /*0034*/ 	.byte	0x02, 0x4a
	.zero		1
	.zero		1


	//----- nvinfo : EIATTR_EXIT_INSTR_OFFSETS
	.align		4
        /*0038*/ 	.byte	0x04, 0x1c
        /*003a*/ 	.short	(.L_275 - .L_274)


	//   ....[0]....
.L_274:
        /*003c*/ 	.word	0x00000070


	//----- nvinfo : EIATTR_CBANK_PARAM_SIZE
	.align		4
.L_275:
        /*0040*/ 	.byte	0x03, 0x19
        /*0042*/ 	.short	0x000a


	//----- nvinfo : EIATTR_PARAM_CBANK
	.align		4
        /*0044*/ 	.byte	0x04, 0x0a
        /*0046*/ 	.short	(.L_277 - .L_276)
	.align		4
.L_276:
        /*0048*/ 	.word	index@(.nv.constant0._Z4habsPf13__nv_bfloat16)
        /*004c*/ 	.short	0x0380
        /*004e*/ 	.short	0x000a


	//----- nvinfo : EIATTR_SW_WAR
	.align		4
.L_277:
        /*0050*/ 	.byte	0x04, 0x36
        /*0052*/ 	.short	(.L_279 - .L_278)
.L_278:
        /*0054*/ 	.word	0x00000008
.L_279:


//--------------------- .nv.callgraph             --------------------------
	.section	.nv.callgraph,"",@"SHT_CUDA_CALLGRAPH"
	.align	4
	.sectionentsize	8
	.align		4
        /*0000*/ 	.word	0x00000000
	.align		4
        /*0004*/ 	.word	0xffffffff
	.align		4
        /*0008*/ 	.word	0x00000000
	.align		4
        /*000c*/ 	.word	0xfffffffe
	.align		4
        /*0010*/ 	.word	0x00000000
	.align		4
        /*0014*/ 	.word	0xfffffffd
	.align		4
        /*0018*/ 	.word	0x00000000
	.align		4
        /*001c*/ 	.word	0xfffffffc


//--------------------- .text._Z8hsub_satPf13__nv_bfloat16S0_ --------------------------
	.section	.text._Z8hsub_satPf13__nv_bfloat16S0_,"ax",@progbits
	.align	128
        .global         _Z8hsub_satPf13__nv_bfloat16S0_
        .type           _Z8hsub_satPf13__nv_bfloat16S0_,@function
        .size           _Z8hsub_satPf13__nv_bfloat16S0_,(.L_x_14 - _Z8hsub_satPf13__nv_bfloat16S0_)
        .other          _Z8hsub_satPf13__nv_bfloat16S0_,@"STO_CUDA_ENTRY STV_DEFAULT"
_Z8hsub_satPf13__nv_bfloat16S0_:
.text._Z8hsub_satPf13__nv_bfloat16S0_:
[----:B------:R-:W-:Y:S08]  /*0000*/  LDC R1, c[0x0][0x37c] ;  /* 0x0000df00ff017b82 */ /* 0x000ff00000000800 */
[----:B------:R-:W0:Y:S01]  /*0010*/  LDC R0, c[0x0][0x388] ;  /* 0x0000e200ff007b82 */ /* 0x000e220000000800 */
[----:B------:R-:W1:Y:S07]  /*0020*/  LDCU.64 UR4, c[0x0][0x358] ;  /* 0x00006b00ff0477ac */ /* 0x000e6e0008000a00 */
[----:B------:R-:W1:Y:S01]  /*0030*/  LDC.64 R2, c[0x0][0x380] ;  /* 0x0000e000ff027b82 */ /* 0x000e620000000a00 */
[----:B0-----:R-:W-:-:S05]  /*0040*/  HFMA2.BF16_V2 R0, R0.H1_H1, -1, -1, R0.H0_H0 ;  /* 0xbf80bf8000007831 */ /* 0x001fca0000240c00 */
[----:B------:R-:W-:-:S04]  /*0050*/  HMNMX2.BF16_V2 R0, R0.H0_H0, RZ.H0_H0, !PT ;  /* 0x200000ff00007240 */ /* 0x000fc80007a00800 */
[----:B------:R-:W-:-:S05]  /*0060*/  HMNMX2.BF16_V2 R0, R0.H0_H0, 1, 1, PT ;  /* 0x3f803f8000007840 */ /* 0x000fca0003a00800 */
[----:B------:R-:W-:-:S05]  /*0070*/  SHF.L.U32 R5, R0, 0x10, RZ ;  /* 0x0000001000057819 */ /* 0x000fca00000006ff */
[----:B-1----:R-:W-:Y:S01]  /*0080*/  STG.E desc[UR4][R2.64], R5 ;  /* 0x0000000502007986 */ /* 0x002fe2000c101904 */
[----:B------:R-:W-:Y:S05]  /*0090*/  EXIT ;  /* 0x000000000000794d */ /* 0x000fea0003800000 */
.L_x_0:
[----:B------:R-:W-:-:S00]  /*00a0*/  BRA `(.L_x_0) ;  /* 0xfffffffc00fc7947 */ /* 0x000fc0000383ffff */
[----:B------:R-:W-:-:S00]  /*00b0*/  NOP ;  /* 0x0000000000007918 */ /* 0x000fc00000000000 */
        /* <DEDUP_REMOVED lines=12> */
.L_x_14:


//--------------------- .text._Z7hsub_rnPf13__nv_bfloat16S0_ --------------------------
	.section	.text._Z7hsub_rnPf13__nv_bfloat16S0_,"ax",@progbits
	.align	128
        .global         _Z7hsub_rnPf13__nv_bfloat16S0_
        .type           _Z7hsub_rnPf13__nv_bfloat16S0_,@function
        .size           _Z7hsub_rnPf13__nv_bfloat16S0_,(.L_x_15 - _Z7hsub_rnPf13__nv_bfloat16S0_)
        .other          _Z7hsub_rnPf13__nv_bfloat16S0_,@"STO_CUDA_ENTRY STV_DEFAULT"
_Z7hsub_rnPf13__nv_bfloat16S0_:
.text._Z7hsub_rnPf13__nv_bfloat16S0_:
[----:B------:R-:W-:Y:S08]  /*0000*/  LDC R1, c[0x0][0x37c] ;  /* 0x0000df00ff017b82 */ /* 0x000ff00000000800 */
[----:B------:R-:W0:Y:S01]  /*0010*/  LDC R0, c[0x0][0x388] ;  /* 0x0000e200ff007b82 */ /* 0x000e220000000800 */
[----:B------:R-:W1:Y:S07]  /*0020*/  LDCU.64 UR4, c[0x0][0x358] ;  /* 0x00006b00ff0477ac */ /* 0x000e6e0008000a00 */
[----:B------:R-:W1:Y:S01]  /*0030*/  LDC.64 R2, c[0x0][0x380] ;  /* 0x0000e000ff027b82 */ /* 0x000e620000000a00 */
[----:B0-----:R-:W-:-:S05]  /*0040*/  HADD2.BF16_V2 R0, R0.H0_H0, -R0.H1_H1 ;  /* 0xb000000000007230 */ /* 0x001fca0000200800 */
[----:B------:R-:W-:-:S05]  /*0050*/  SHF.L.U32 R5, R0, 0x10, RZ ;  /* 0x0000001000057819 */ /* 0x000fca00000006ff */
[----:B-1----:R-:W-:Y:S01]  /*0060*/  STG.E desc[UR4][R2.64], R5 ;  /* 0x0000000502007986 */ /* 0x002fe2000c101904 */
[----:B------:R-:W-:Y:S05]  /*0070*/  EXIT ;  /* 0x000000000000794d */ /* 0x000fea0003800000 */
.L_x_1:
        /* <DEDUP_REMOVED lines=16> */
.L_x_15:


//--------------------- .text._Z4hsubPf13__nv_bfloat16S0_ --------------------------
	.section	.text._Z4hsubPf13__nv_bfloat16S0_,"ax",@progbits
	.align	128
        .global         _Z4hsubPf13__nv_bfloat16S0_
        .type           _Z4hsubPf13__nv_bfloat16S0_,@function
        .size           _Z4hsubPf13__nv_bfloat16S0_,(.L_x_16 - _Z4hsubPf13__nv_bfloat16S0_)
        .other          _Z4hsubPf13__nv_bfloat16S0_,@"STO_CUDA_ENTRY STV_DEFAULT"
_Z4hsubPf13__nv_bfloat16S0_:
.text._Z4hsubPf13__nv_bfloat16S0_:
        /* <DEDUP_REMOVED lines=8> */
.L_x_2:
        /* <DEDUP_REMOVED lines=16> */
.L_x_16:


//--------------------- .text._Z4hnegPf13__nv_bfloat16 --------------------------
	.section	.text._Z4hnegPf13__nv_bfloat16,"ax",@progbits
	.align	128
        .global         _Z4hnegPf13__nv_bfloat16
        .type           _Z4hnegPf13__nv_bfloat16,@function
        .size           _Z4hnegPf13__nv_bfloat16,(.L_x_17 - _Z4hnegPf13__nv_bfloat16)
        .other          _Z4hnegPf13__nv_bfloat16,@"STO_CUDA_ENTRY STV_DEFAULT"
_Z4hnegPf13__nv_bfloat16:
.text._Z4hnegPf13__nv_bfloat16:
[----:B------:R-:W-:Y:S01]  /*0000*/  LDC R1, c[0x0][0x37c] ;  /* 0x0000df00ff017b82 */ /* 0x000fe20000000800 */
[----:B------:R-:W0:Y:S07]  /*0010*/  LDCU.U16 UR6, c[0x0][0x388] ;  /* 0x00007100ff0677ac */ /* 0x000e2e0008000400 */
[----:B------:R-:W1:Y:S01]  /*0020*/  LDC.64 R2, c[0x0][0x380] ;  /* 0x0000e000ff027b82 */ /* 0x000e620000000a00 */
[----:B------:R-:W1:Y:S01]  /*0030*/  LDCU.64 UR4, c[0x0][0x358] ;  /* 0x00006b00ff0477ac */ /* 0x000e620008000a00 */
[----:B0-----:R-:W-:-:S05]  /*0040*/  HFMA2.BF16_V2 R5, -RZ.H0_H0, RZ.H0_H0, -UR6.H0_H0 ;  /* 0xa0000006ff057e31 */ /* 0x001fca00082409ff */
[----:B------:R-:W-:-:S04]  /*0050*/  PRMT R5, R5, 0x5410, RZ ;  /* 0x0000541005057816 */ /* 0x000fc800000000ff */
[----:B------:R-:W-:-:S05]  /*0060*/  SHF.L.U32 R5, R5, 0x10, RZ ;  /* 0x0000001005057819 */ /* 0x000fca00000006ff */
[----:B-1----:R-:W-:Y:S01]  /*0070*/  STG.E desc[UR4][R2.64], R5 ;  /* 0x0000000502007986 */ /* 0x002fe2000c101904 */
[----:B------:R-:W-:Y:S05]  /*0080*/  EXIT ;  /* 0x000000000000794d */ /* 0x000fea0003800000 */
.L_x_3:
        /* <DEDUP_REMOVED lines=15> */
.L_x_17:


//--------------------- .text._Z8hmul_satPf13__nv_bfloat16S0_ --------------------------
	.section	.text._Z8hmul_satPf13__nv_bfloat16S0_,"ax",@progbits
	.align	128
        .global         _Z8hmul_satPf13__nv_bfloat16S0_
        .type           _Z8hmul_satPf13__nv_bfloat16S0_,@function
        .size           _Z8hmul_satPf13__nv_bfloat16S0_,(.L_x_18 - _Z8hmul_satPf13__nv_bfloat16S0_)
        .other          _Z8hmul_satPf13__nv_bfloat16S0_,@"STO_CUDA_ENTRY STV_DEFAULT"
_Z8hmul_satPf13__nv_bfloat16S0_:
.text._Z8hmul_satPf13__nv_bfloat16S0_:
[----:B------:R-:W-:Y:S08]  /*0000*/  LDC R1, c[0x0][0x37c] ;  /* 0x0000df00ff017b82 */ /* 0x000ff00000000800 */
[----:B------:R-:W0:Y:S01]  /*0010*/  LDC R0, c[0x0][0x388] ;  /* 0x0000e200ff007b82 */ /* 0x000e220000000800 */
[----:B------:R-:W1:Y:S07]  /*0020*/  LDCU.64 UR4, c[0x0][0x358] ;  /* 0x00006b00ff0477ac */ /* 0x000e6e0008000a00 */
[----:B------:R-:W1:Y:S01]  /*0030*/  LDC.64 R2, c[0x0][0x380] ;  /* 0x0000e000ff027b82 */ /* 0x000e620000000a00 */
[----:B0-----:R-:W-:-:S05]  /*0040*/  HMUL2.BF16_V2 R0, R0.H0_H0, R0.H1_H1 ;  /* 0x3000000000007232 */ /* 0x001fca0000200800 */
[----:B------:R-:W-:-:S04]  /*0050*/  HMNMX2.BF16_V2 R0, R0.H0_H0, RZ.H0_H0, !PT ;  /* 0x200000ff00007240 */ /* 0x000fc80007a00800 */
[----:B------:R-:W-:-:S05]  /*0060*/  HMNMX2.BF16_V2 R0, R0.H0_H0, 1, 1, PT ;  /* 0x3f803f8000007840 */ /* 0x000fca0003a00800 */
[----:B------:R-:W-:-:S05]  /*0070*/  SHF.L.U32 R5, R0, 0x10, RZ ;  /* 0x0000001000057819 */ /* 0x000fca00000006ff */
[----:B-1----:R-:W-:Y:S01]  /*0080*/  STG.E desc[UR4][R2.64], R5 ;  /* 0x0000000502007986 */ /* 0x002fe2000c101904 */
[----:B------:R-:W-:Y:S05]  /*0090*/  EXIT ;  /* 0x000000000000794d */ /* 0x000fea0003800000 */
.L_x_4:
        /* <DEDUP_REMOVED lines=14> */
.L_x_18:


//--------------------- .text._Z7hmul_rnPf13__nv_bfloat16S0_ --------------------------
	.section	.text._Z7hmul_rnPf13__nv_bfloat16S0_,"ax",@progbits
	.align	128
        .global         _Z7hmul_rnPf13__nv_bfloat16S0_
        .type           _Z7hmul_rnPf13__nv_bfloat16S0_,@function
        .size           _Z7hmul_rnPf13__nv_bfloat16S0_,(.L_x_19 - _Z7hmul_rnPf13__nv_bfloat16S0_)
        .other          _Z7hmul_rnPf13__nv_bfloat16S0_,@"STO_CUDA_ENTRY STV_DEFAULT"
_Z7hmul_rnPf13__nv_bfloat16S0_:
.text._Z7hmul_rnPf13__nv_bfloat16S0_:
[----:B------:R-:W-:Y:S08]  /*0000*/  LDC R1, c[0x0][0x37c] ;  /* 0x0000df00ff017b82 */ /* 0x000ff00000000800 */
[----:B------:R-:W0:Y:S01]  /*0010*/  LDC R0, c[0x0][0x388] ;  /* 0x0000e200ff007b82 */ /* 0x000e220000000800 */
[----:B------:R-:W1:Y:S07]  /*0020*/  LDCU.64 UR4, c[0x0][0x358] ;  /* 0x00006b00ff0477ac */ /* 0x000e6e0008000a00 */
[----:B------:R-:W1:Y:S01]  /*0030*/  LDC.64 R2, c[0x0][0x380] ;  /* 0x0000e000ff027b82 */ /* 0x000e620000000a00 */
[----:B0-----:R-:W-:-:S05]  /*0040*/  HMUL2.BF16_V2 R0, R0.H0_H0, R0.H1_H1 ;  /* 0x3000000000007232 */ /* 0x001fca0000200800 */
[----:B------:R-:W-:-:S05]  /*0050*/  SHF.L.U32 R5, R0, 0x10, RZ ;  /* 0x0000001000057819 */ /* 0x000fca00000006ff */
[----:B-1----:R-:W-:Y:S01]  /*0060*/  STG.E desc[UR4][R2.64], R5 ;  /* 0x0000000502007986 */ /* 0x002fe2000c101904 */
[----:B------:R-:W-:Y:S05]  /*0070*/  EXIT ;  /* 0x000000000000794d */ /* 0x000fea0003800000 */
.L_x_5:
        /* <DEDUP_REMOVED lines=16> */
.L_x_19:


//--------------------- .text._Z4hmulPf13__nv_bfloat16S0_ --------------------------
	.section	.text._Z4hmulPf13__nv_bfloat16S0_,"ax",@progbits
	.align	128
        .global         _Z4hmulPf13__nv_bfloat16S0_
        .type           _Z4hmulPf13__nv_bfloat16S0_,@function
        .size           _Z4hmulPf13__nv_bfloat16S0_,(.L_x_20 - _Z4hmulPf13__nv_bfloat16S0_)
        .other          _Z4hmulPf13__nv_bfloat16S0_,@"STO_CUDA_ENTRY STV_DEFAULT"
_Z4hmulPf13__nv_bfloat16S0_:
.text._Z4hmulPf13__nv_bfloat16S0_:
        /* <DEDUP_REMOVED lines=8> */
.L_x_6:
        /* <DEDUP_REMOVED lines=16> */
.L_x_20:


//--------------------- .text._Z8hfma_satPf13__nv_bfloat16S0_S0_ --------------------------
	.section	.text._Z8hfma_satPf13__nv_bfloat16S0_S0_,"ax",@progbits
	.align	128
        .global         _Z8hfma_satPf13__nv_bfloat16S0_S0_
        .type           _Z8hfma_satPf13__nv_bfloat16S0_S0_,@function
        .size           _Z8hfma_satPf13__nv_bfloat16S0_S0_,(.L_x_21 - _Z8hfma_satPf13__nv_bfloat16S0_S0_)
        .other          _Z8hfma_satPf13__nv_bfloat16S0_S0_,@"STO_CUDA_ENTRY STV_DEFAULT"
_Z8hfma_satPf13__nv_bfloat16S0_S0_:
.text._Z8hfma_satPf13__nv_bfloat16S0_S0_:
[----:B------:R-:W-:Y:S08]  /*0000*/  LDC R1, c[0x0][0x37c] ;  /* 0x0000df00ff017b82 */ /* 0x000ff00000000800 */
[----:B------:R-:W0:Y:S01]  /*0010*/  LDC R0, c[0x0][0x388] ;  /* 0x0000e200ff007b82 */ /* 0x000e220000000800 */
[----:B------:R-:W0:Y:S07]  /*0020*/  LDCU.U16 UR4, c[0x0][0x38c] ;  /* 0x00007180ff0477ac */ /* 0x000e2e0008000400 */
[----:B------:R-:W1:Y:S01]  /*0030*/  LDC.64 R2, c[0x0][0x380] ;  /* 0x0000e000ff027b82 */ /* 0x000e620000000a00 */
[----:B0-----:R-:W-:Y:S01]  /*0040*/  HFMA2.BF16_V2 R0, R0.H0_H0, R0.H1_H1, UR4.H0_H0 ;  /* 0x2000000400007e31 */ /* 0x001fe20008260800 */
[----:B------:R-:W1:Y:S04]  /*0050*/  LDCU.64 UR4, c[0x0][0x358] ;  /* 0x00006b00ff0477ac */ /* 0x000e680008000a00 */
[----:B------:R-:W-:-:S04]  /*0060*/  HMNMX2.BF16_V2 R0, R0.H0_H0, RZ.H0_H0, !PT ;  /* 0x200000ff00007240 */ /* 0x000fc80007a00800 */
[----:B------:R-:W-:-:S05]  /*0070*/  HMNMX2.BF16_V2 R0, R0.H0_H0, 1, 1, PT ;  /* 0x3f803f8000007840 */ /* 0x000fca0003a00800 */
[----:B------:R-:W-:-:S05]  /*0080*/  SHF.L.U32 R5, R0, 0x10, RZ ;  /* 0x0000001000057819 */ /* 0x000fca00000006ff */
[----:B-1----:R-:W-:Y:S01]  /*0090*/  STG.E desc[UR4][R2.64], R5 ;  /* 0x0000000502007986 */ /* 0x002fe2000c101904 */
[----:B------:R-:W-:Y:S05]  /*00a0*/  EXIT ;  /* 0x000000000000794d */ /* 0x000fea0003800000 */
.L_x_7:
        /* <DEDUP_REMOVED lines=13> */
.L_x_21:


//--------------------- .text._Z4hfmaPf13__nv_bfloat16S0_S0_ --------------------------
	.section	.text._Z4hfmaPf13__nv_bfloat16S0_S0_,"ax",@progbits
	.align	128
        .global         _Z4hfmaPf13__nv_bfloat16S0_S0_
        .type           _Z4hfmaPf13__nv_bfloat16S0_S0_,@function
        .size           _Z4hfmaPf13__nv_bfloat16S0_S0_,(.L_x_22 - _Z4hfmaPf13__nv_bfloat16S0_S0_)
        .other          _Z4hfmaPf13__nv_bfloat16S0_S0_,@"STO_CUDA_ENTRY STV_DEFAULT"
_Z4hfmaPf13__nv_bfloat16S0_S0_:
.text._Z4hfmaPf13__nv_bfloat16S0_S0_:
[----:B------:R-:W-:Y:S08]  /*0000*/  LDC R1, c[0x0][0x37c] ;  /* 0x0000df00ff017b82 */ /* 0x000ff00000000800 */
[----:B------:R-:W0:Y:S01]  /*0010*/  LDC R0, c[0x0][0x388] ;  /* 0x0000e200ff007b82 */ /* 0x000e220000000800 */
[----:B------:R-:W0:Y:S01]  /*0020*/  LDCU.U16 UR6, c[0x0][0x38c] ;  /* 0x00007180ff0677ac */ /* 0x000e220008000400 */
[----:B------:R-:W1:Y:S06]  /*0030*/  LDCU.64 UR4, c[0x0][0x358] ;  /* 0x00006b00ff0477ac */ /* 0x000e6c0008000a00 */
[----:B------:R-:W1:Y:S01]  /*0040*/  LDC.64 R2, c[0x0][0x380] ;  /* 0x0000e000ff027b82 */ /* 0x000e620000000a00 */
[----:B0-----:R-:W-:-:S05]  /*0050*/  HFMA2.BF16_V2 R0, R0.H0_H0, R0.H1_H1, UR6.H0_H0 ;  /* 0x2000000600007e31 */ /* 0x001fca0008260800 */
[----:B------:R-:W-:-:S05]  /*0060*/  SHF.L.U32 R5, R0, 0x10, RZ ;  /* 0x0000001000057819 */ /* 0x000fca00000006ff */
[----:B-1----:R-:W-:Y:S01]  /*0070*/  STG.E desc[UR4][R2.64], R5 ;  /* 0x0000000502007986 */ /* 0x002fe2000c101904 */
[----:B------:R-:W-:Y:S05]  /*0080*/  EXIT ;  /* 0x000000000000794d */ /* 0x000fea0003800000 */
.L_x_8:
        /* <DEDUP_REMOVED lines=15> */
.L_x_22:


//--------------------- .text._Z4hdivPf13__nv_bfloat16S0_ --------------------------
	.section	.text._Z4hdivPf13__nv_bfloat16S0_,"ax",@progbits
	.align	128
        .global         _Z4hdivPf13__nv_bfloat16S0_
        .type           _Z4hdivPf13__nv_bfloat16S0_,@function
        .size           _Z4hdivPf13__nv_bfloat16S0_,(.L_x_23 - _Z4hdivPf13__nv_bfloat16S0_)
        .other          _Z4hdivPf13__nv_bfloat16S0_,@"STO_CUDA_ENTRY STV_DEFAULT"
_Z4hdivPf13__nv_bfloat16S0_:
.text._Z4hdivPf13__nv_bfloat16S0_:
[----:B------:R-:W-:Y:S08]  /*0000*/  LDC R1, c[0x0][0x37c] ;  /* 0x0000df00ff017b82 */ /* 0x000ff00000000800 */
[----:B------:R-:W0:Y:S01]  /*0010*/  LDC.U16 R0, c[0x0][0x38a] ;  /* 0x0000e280ff007b82 */ /* 0x000e220000000400 */
[----:B------:R-:W1:Y:S01]  /*0020*/  LDCU.64 UR4, c[0x0][0x358] ;  /* 0x00006b00ff0477ac */ /* 0x000e620008000a00 */
[----:B0-----:R-:W-:-:S06]  /*0030*/  SHF.L.U32 R4, R0, 0x10, RZ ;  /* 0x0000001000047819 */ /* 0x001fcc00000006ff */
[----:B------:R-:W0:Y:S01]  /*0040*/  LDC.U16 R0, c[0x0][0x388] ;  /* 0x0000e200ff007b82 */ /* 0x000e220000000400 */
[----:B------:R-:W-:-:S13]  /*0050*/  FSETP.GE.AND P0, PT, |R4|, 8.50705917302346158658e+37, PT ;  /* 0x7e8000000400780b */ /* 0x000fda0003f06200 */
[----:B------:R-:W-:-:S05]  /*0060*/  @P0 FMUL R4, R4, 0.25 ;  /* 0x3e80000004040820 */ /* 0x000fca0000400000 */
[----:B------:R-:W-:Y:S02]  /*0070*/  FSETP.GEU.AND P1, PT, |R4|, 1.175494350822287508e-38, PT ;  /* 0x008000000400780b */ /* 0x000fe40003f2e200 */
[----:B0-----:R-:W-:-:S11]  /*0080*/  SHF.L.U32 R0, R0, 0x10, RZ ;  /* 0x0000001000007819 */ /* 0x001fd600000006ff */
[----:B------:R-:W-:Y:S01]  /*0090*/  @!P1 FMUL R4, R4, 16777216 ;  /* 0x4b80000004049820 */ /* 0x000fe20000400000 */
[----:B------:R-:W-:-:S03]  /*00a0*/  @!P1 FMUL R0, R0, 16777216 ;  /* 0x4b80000000009820 */ /* 0x000fc60000400000 */
[----:B------:R-:W0:Y:S02]  /*00b0*/  MUFU.RCP R3, R4 ;  /* 0x0000000400037308 */ /* 0x000e240000001000 */
[----:B0-----:R-:W-:Y:S02]  /*00c0*/  FMUL R0, R3, R0 ;  /* 0x0000000003007220 */ /* 0x001fe40000400000 */
[----:B------:R-:W1:Y:S02]  /*00d0*/  LDC.64 R2, c[0x0][0x380] ;  /* 0x0000e000ff027b82 */ /* 0x000e640000000a00 */
[----:B------:R-:W-:-:S06]  /*00e0*/  @P0 FMUL R0, R0, 0.25 ;  /* 0x3e80000000000820 */ /* 0x000fcc0000400000 */
[----:B------:R-:W0:Y:S02]  /*00f0*/  F2F.BF16.F32 R0, R0 ;  /* 0x0000000000007304 */ /* 0x000e240000202000 */
[----:B0-----:R-:W-:-:S05]  /*0100*/  SHF.L.U32 R5, R0, 0x10, RZ ;  /* 0x0000001000057819 */ /* 0x001fca00000006ff */
[----:B-1----:R-:W-:Y:S01]  /*0110*/  STG.E desc[UR4][R2.64], R5 ;  /* 0x0000000502007986 */ /* 0x002fe2000c101904 */
[----:B------:R-:W-:Y:S05]  /*0120*/  EXIT ;  /* 0x000000000000794d */ /* 0x000fea0003800000 */
.L_x_9:
        /* <DEDUP_REMOVED lines=13> */
.L_x_23:


//--------------------- .text._Z8hadd_satPf13__nv_bfloat16S0_ --------------------------
	.section	.text._Z8hadd_satPf13__nv_bfloat16S0_,"ax",@progbits
	.align	128
        .global         _Z8hadd_satPf13__nv_bfloat16S0_
        .type           _Z8hadd_satPf13__nv_bfloat16S0_,@function
        .size           _Z8hadd_satPf13__nv_bfloat16S0_,(.L_x_24 - _Z8hadd_satPf13__nv_bfloat16S0_)
        .other          _Z8hadd_satPf13__nv_bfloat16S0_,@"STO_CUDA_ENTRY STV_DEFAULT"
_Z8hadd_satPf13__nv_bfloat16S0_:
.text._Z8hadd_satPf13__nv_bfloat16S0_:
[----:B------:R-:W-:Y:S08]  /*0000*/  LDC R1, c[0x0][0x37c] ;  /* 0x0000df00ff017b82 */ /* 0x000ff00000000800 */
[----:B------:R-:W0:Y:S01]  /*0010*/  LDC R0, c[0x0][0x388] ;  /* 0x0000e200ff007b82 */ /* 0x000e220000000800 */
[----:B------:R-:W1:Y:S07]  /*0020*/  LDCU.64 UR4, c[0x0][0x358] ;  /* 0x00006b00ff0477ac */ /* 0x000e6e0008000a00 */
[----:B------:R-:W1:Y:S01]  /*0030*/  LDC.64 R2, c[0x0][0x380] ;  /* 0x0000e000ff027b82 */ /* 0x000e620000000a00 */
[----:B0-----:R-:W-:-:S05]  /*0040*/  HADD2.BF16_V2 R0, R0.H0_H0, R0.H1_H1 ;  /* 0x3000000000007230 */ /* 0x001fca0000200800 */
[----:B------:R-:W-:-:S04]  /*0050*/  HMNMX2.BF16_V2 R0, R0.H0_H0, RZ.H0_H0, !PT ;  /* 0x200000ff00007240 */ /* 0x000fc80007a00800 */
[----:B------:R-:W-:-:S05]  /*0060*/  HMNMX2.BF16_V2 R0, R0.H0_H0, 1, 1, PT ;  /* 0x3f803f8000007840 */ /* 0x000fca0003a00800 */
[----:B------:R-:W-:-:S05]  /*0070*/  SHF.L.U32 R5, R0, 0x10, RZ ;  /* 0x0000001000057819 */ /* 0x000fca00000006ff */
[----:B-1----:R-:W-:Y:S01]  /*0080*/  STG.E desc[UR4][R2.64], R5 ;  /* 0x0000000502007986 */ /* 0x002fe2000c101904 */
[----:B------:R-:W-:Y:S05]  /*0090*/  EXIT ;  /* 0x000000000000794d */ /* 0x000fea0003800000 */
.L_x_10:
        /* <DEDUP_REMOVED lines=14> */
.L_x_24:


//--------------------- .text._Z7hadd_rnPf13__nv_bfloat16S0_ --------------------------
	.section	.text._Z7hadd_rnPf13__nv_bfloat16S0_,"ax",@progbits
	.align	128
        .global         _Z7hadd_rnPf13__nv_bfloat16S0_
        .type           _Z7hadd_rnPf13__nv_bfloat16S0_,@function
        .size           _Z7hadd_rnPf13__nv_bfloat16S0_,(.L_x_25 - _Z7hadd_rnPf13__nv_bfloat16S0_)
        .other          _Z7hadd_rnPf13__nv_bfloat16S0_,@"STO_CUDA_ENTRY STV_DEFAULT"
_Z7hadd_rnPf13__nv_bfloat16S0_:
.text._Z7hadd_rnPf13__nv_bfloat16S0_:
[----:B------:R-:W-:Y:S08]  /*0000*/  LDC R1, c[0x0][0x37c] ;  /* 0x0000df00ff017b82 */ /* 0x000ff00000000800 */
[----:B------:R-:W0:Y:S01]  /*0010*/  LDC R0, c[0x0][0x388] ;  /* 0x0000e200ff007b82 */ /* 0x000e220000000800 */
[----:B------:R-:W1:Y:S07]  /*0020*/  LDCU.64 UR4, c[0x0][0x358] ;  /* 0x00006b00ff0477ac */ /* 0x000e6e0008000a00 */
[----:B------:R-:W1:Y:S01]  /*0030*/  LDC.64 R2, c[0x0][0x380] ;  /* 0x0000e000ff027b82 */ /* 0x000e620000000a00 */
[----:B0-----:R-:W-:-:S05]  /*0040*/  HADD2.BF16_V2 R0, R0.H0_H0, R0.H1_H1 ;  /* 0x3000000000007230 */ /* 0x001fca0000200800 */
[----:B------:R-:W-:-:S05]  /*0050*/  SHF.L.U32 R5, R0, 0x10, RZ ;  /* 0x0000001000057819 */ /* 0x000fca00000006ff */
[----:B-1----:R-:W-:Y:S01]  /*0060*/  STG.E desc[UR4][R2.64], R5 ;  /* 0x0000000502007986 */ /* 0x002fe2000c101904 */
[----:B------:R-:W-:Y:S05]  /*0070*/  EXIT ;  /* 0x000000000000794d */ /* 0x000fea0003800000 */
.L_x_11:
        /* <DEDUP_REMOVED lines=16> */
.L_x_25:


//--------------------- .text._Z4haddPf13__nv_bfloat16S0_ --------------------------
	.section	.text._Z4haddPf13__nv_bfloat16S0_,"ax",@progbits
	.align	128
        .global         _Z4haddPf13__nv_bfloat16S0_
        .type           _Z4haddPf13__nv_bfloat16S0_,@function
        .size           _Z4haddPf13__nv_bfloat16S0_,(.L_x_26 - _Z4haddPf13__nv_bfloat16S0_)
        .other          _Z4haddPf13__nv_bfloat16S0_,@"STO_CUDA_ENTRY STV_DEFAULT"
_Z4haddPf13__nv_bfloat16S0_:
.text._Z4haddPf13__nv_bfloat16S0_:
        /* <DEDUP_REMOVED lines=8> */
.L_x_12:
        /* <DEDUP_REMOVED lines=16> */
.L_x_26:


//--------------------- .text._Z4habsPf13__nv_bfloat16 --------------------------
	.section	.text._Z4habsPf13__nv_bfloat16,"ax",@progbits
	.align	128
        .global         _Z4habsPf13__nv_bfloat16
        .type           _Z4habsPf13__nv_bfloat16,@function
        .size           _Z4habsPf13__nv_bfloat16,(.L_x_27 - _Z4habsPf13__nv_bfloat16)
        .other          _Z4habsPf13__nv_bfloat16,@"STO_CUDA_ENTRY STV_DEFAULT"
_Z4habsPf13__nv_bfloat16:
.text._Z4habsPf13__nv_bfloat16:
[----:B------:R-:W-:Y:S01]  /*0000*/  LDC R1, c[0x0][0x37c] ;  /* 0x0000df00ff017b82 */ /* 0x000fe20000000800 */
[----:B------:R-:W0:Y:S07]  /*0010*/  LDCU.U16 UR6, c[0x0][0x388] ;  /* 0x00007100ff0677ac */ /* 0x000e2e0008000400 */
[----:B------:R-:W1:Y:S01]  /*0020*/  LDC.64 R2, c[0x0][0x380] ;  /* 0x0000e000ff027b82 */ /* 0x000e620000000a00 */
[----:B------:R-:W1:Y:S01]  /*0030*/  LDCU.64 UR4, c[0x0][0x358] ;  /* 0x00006b00ff0477ac */ /* 0x000e620008000a00 */
[----:B0-----:R-:W-:-:S05]  /*0040*/  HFMA2.BF16_V2 R0, -RZ.H0_H0, RZ.H0_H0, |UR6.H0_H0| ;  /* 0x60000006ff007e31 */ /* 0x001fca00082409ff */
[----:B------:R-:W-:-:S05]  /*0050*/  SHF.L.U32 R5, R0, 0x10, RZ ;  /* 0x0000001000057819 */ /* 0x000fca00000006ff */
[----:B-1----:R-:W-:Y:S01]  /*0060*/  STG.E desc[UR4][R2.64], R5 ;  /* 0x0000000502007986 */ /* 0x002fe2000c101904 */
[----:B------:R-:W-:Y:S05]  /*0070*/  EXIT ;  /* 0x000000000000794d */ /* 0x000fea0003800000 */
.L_x_13:
        /* <DEDUP_REMOVED lines=16> */
.L_x_27:


//--------------------- .nv.shared.reserved.0     --------------------------
	.section	.nv.shared.reserved.0,"aw",@nobits
	.weak		__nv_reservedSMEM_offset_0_alias
	.size		__nv_reservedSMEM_offset_0_alias, 0, 64
	.other		__nv_reservedSMEM_offset_0_alias,@"STO_CUDA_RESERVED_SHARED STV_DEFAULT"
__nv_reservedSMEM_offset_0_alias:
	.zero		0
	.zero		64


//--------------------- .nv.constant0._Z8hsub_satPf13__nv_bfloat16S0_ --------------------------
	.section	.nv.constant0._Z8hsub_satPf13__nv_bfloat16S0_,"a",@progbits
	.sectionflags	@""
	.align	4
.nv.constant0._Z8hsub_satPf13__nv_bfloat16S0_:
	.zero		908


//--------------------- .nv.constant0._Z7hsub_rnPf13__nv_bfloat16S0_ --------------------------
	.section	.nv.constant0._Z7hsub_rnPf13__nv_bfloat16S0_,"a",@progbits
	.sectionflags	@""
	.align	4
.nv.constant0._Z7hsub_rnPf13__nv_bfloat16S0_:
	.zero		908


//--------------------- .nv.constant0._Z4hsubPf13__nv_bfloat16S0_ --------------------------
	.section	.nv.constant0._Z4hsubPf13__nv_bfloat16S0_,"a",@progbits
	.sectionflags	@""
	.align	4
.nv.constant0._Z4hsubPf13__nv_bfloat16S0_:
	.zero		908


//--------------------- .nv.constant0._Z4hnegPf13__nv_bfloat16 --------------------------
	.section	.nv.constant0._Z4hnegPf13__nv_bfloat16,"a",@progbits
	.sectionflags	@""
	.align	4
.nv.constant0._Z4hnegPf13__nv_bfloat16:
	.zero		906


//--------------------- .nv.constant0._Z8hmul_satPf13__nv_bfloat16S0_ --------------------------
	.section	.nv.constant0._Z8hmul_satPf13__nv_bfloat16S0_,"a",@progbits
	.sectionflags	@""
	.align	4
.nv.constant0._Z8hmul_satPf13__nv_bfloat16S0_:
	.zero		908


//--------------------- .nv.constant0._Z7hmul_rnPf13__nv_bfloat16S0_ --------------------------
	.section	.nv.constant0._Z7hmul_rnPf13__nv_bfloat16S0_,"a",@progbits
	.sectionflags	@""
	.align	4
.nv.constant0._Z7hmul_rnPf13__nv_bfloat16S0_:
	.zero		908


//--------------------- .nv.constant0._Z4hmulPf13__nv_bfloat16S0_ --------------------------
	.section	.nv.constant0._Z4hmulPf13__nv_bfloat16S0_,"a",@progbits
	.sectionflags	@""
	.align	4
.nv.constant0._Z4hmulPf13__nv_bfloat16S0_:
	.zero		908


//--------------------- .nv.constant0._Z8hfma_satPf13__nv_bfloat16S0_S0_ --------------------------
	.section	.nv.constant0._Z8hfma_satPf13__nv_bfloat16S0_S0_,"a",@progbits
	.sectionflags	@""
	.align	4
.nv.constant0._Z8hfma_satPf13__nv_bfloat16S0_S0_:
	.zero		910


//--------------------- .nv.constant0._Z4hfmaPf13__nv_bfloat16S0_S0_ --------------------------
	.section	.nv.constant0._Z4hfmaPf13__nv_bfloat16S0_S0_,"a",@progbits
	.sectionflags	@""
	.align	4
.nv.constant0._Z4hfmaPf13__nv_bfloat16S0_S0_:
	.zero		910


//--------------------- .nv.constant0._Z4hdivPf13__nv_bfloat16S0_ --------------------------
	.section	.nv.constant0._Z4hdivPf13__nv_bfloat16S0_,"a",@progbits
	.sectionflags	@""
	.align	4
.nv.constant0._Z4hdivPf13__nv_bfloat16S0_:
	.zero		908


//--------------------- .nv.constant0._Z8hadd_satPf13__nv_bfloat16S0_ --------------------------
	.section	.nv.constant0._Z8hadd_satPf13__nv_bfloat16S0_,"a",@progbits
	.sectionflags	@""
	.align	4
.nv.constant0._Z8hadd_satPf13__nv_bfloat16S0_:
	.zero		908


//--------------------- .nv.constant0._Z7hadd_rnPf13__nv_bfloat16S0_ --------------------------
	.section	.nv.constant0._Z7hadd_rnPf13__nv_bfloat16S0_,"a",@progbits
	.sectionflags	@""
	.align	4
.nv.constant0._Z7hadd_rnPf13__nv_bfloat16S0_:
	.zero		908


//--------------------- .nv.constant0._Z4haddPf13__nv_bfloat16S0_ --------------------------
	.section	.nv.constant0._Z4haddPf13__nv_bfloat16S0_,"a",@progbits
	.sectionflags	@""
	.align	4
.nv.constant0._Z4haddPf13__nv_bfloat16S0_:
	.zero		908


//--------------------- .nv.constant0._Z4habsPf13__nv_bfloat16 --------------------------
	.section	.nv.constant0._Z4habsPf13__nv_bfloat16,"a",@progbits
	.sectionflags	@""
	.align	4
.nv.constant0._Z4habsPf13__nv_bfloat16:
	.zero		906


//--------------------- SYMBOLS --------------------------

	.type		.nv.reservedSmem.offset0,@object
	.size		.nv.reservedSmem.offset0,0x4
